//
// Generated by NVIDIA NVVM Compiler
//
// Compiler Build ID: CL-36424714
// Cuda compilation tools, release 13.0, V13.0.88
// Based on NVVM 20.0.0
//

.version 9.0
.target sm_100
.address_size 64

	// .globl	_Z20normWithSharedMemoryPfS_S_i
// _ZZ20normWithSharedMemoryPfS_S_iE6inData has been demoted
// _ZZ20normWithSharedMemoryPfS_S_iE7mulData has been demoted

.visible .entry _Z20normWithSharedMemoryPfS_S_i(
	.param .u64 .ptr .align 1 _Z20normWithSharedMemoryPfS_S_i_param_0,
	.param .u64 .ptr .align 1 _Z20normWithSharedMemoryPfS_S_i_param_1,
	.param .u64 .ptr .align 1 _Z20normWithSharedMemoryPfS_S_i_param_2,
	.param .u32 _Z20normWithSharedMemoryPfS_S_i_param_3
)
{
	.reg .pred 	%p<10>;
	.reg .b32 	%r<30>;
	.reg .b32 	%f<88>;
	.reg .b64 	%rd<25>;
	.reg .b64 	%fd<9>;
	// demoted variable
	.shared .align 4 .b8 _ZZ20normWithSharedMemoryPfS_S_iE6inData[64];
	// demoted variable
	.shared .align 4 .b8 _ZZ20normWithSharedMemoryPfS_S_iE7mulData[64];
	ld.param.u64 	%rd3, [_Z20normWithSharedMemoryPfS_S_i_param_0];
	ld.param.u64 	%rd5, [_Z20normWithSharedMemoryPfS_S_i_param_1];
	ld.param.u64 	%rd4, [_Z20normWithSharedMemoryPfS_S_i_param_2];
	ld.param.u32 	%r9, [_Z20normWithSharedMemoryPfS_S_i_param_3];
	cvta.to.global.u64 	%rd1, %rd5;
	mov.u32 	%r10, %ctaid.x;
	mov.u32 	%r11, %ntid.x;
	mov.u32 	%r1, %tid.x;
	mad.lo.s32 	%r2, %r10, %r11, %r1;
	mov.u32 	%r12, %ctaid.y;
	mov.u32 	%r13, %ntid.y;
	mul.lo.s32 	%r3, %r12, %r13;
	mov.u32 	%r4, %tid.y;
	add.s32 	%r5, %r3, %r4;
	setp.ge.s32 	%p1, %r2, %r9;
	@%p1 bra 	$L__BB0_9;
	div.s32 	%r14, 4194304, %r9;
	setp.ge.s32 	%p2, %r5, %r14;
	@%p2 bra 	$L__BB0_9;
	cvta.to.global.u64 	%rd6, %rd4;
	mul.wide.u32 	%rd7, %r1, 4;
	add.s64 	%rd8, %rd6, %rd7;
	ld.global.f32 	%f2, [%rd8];
	shl.b32 	%r15, %r1, 2;
	mov.u32 	%r16, _ZZ20normWithSharedMemoryPfS_S_iE7mulData;
	add.s32 	%r17, %r16, %r15;
	st.shared.f32 	[%r17], %f2;
	bar.sync 	0;
	mad.lo.s32 	%r6, %r9, %r2, %r3;
	cvta.to.global.u64 	%rd9, %rd3;
	mul.wide.s32 	%rd10, %r6, 4;
	add.s64 	%rd2, %rd9, %rd10;
	ld.global.f32 	%f3, [%rd2];
	ld.shared.f32 	%f4, [_ZZ20normWithSharedMemoryPfS_S_iE7mulData];
	fma.rn.f32 	%f5, %f3, %f4, 0f00000000;
	ld.global.f32 	%f6, [%rd2+4];
	ld.shared.f32 	%f7, [_ZZ20normWithSharedMemoryPfS_S_iE7mulData+4];
	fma.rn.f32 	%f8, %f6, %f7, %f5;
	ld.global.f32 	%f9, [%rd2+8];
	ld.shared.f32 	%f10, [_ZZ20normWithSharedMemoryPfS_S_iE7mulData+8];
	fma.rn.f32 	%f11, %f9, %f10, %f8;
	ld.global.f32 	%f12, [%rd2+12];
	ld.shared.f32 	%f13, [_ZZ20normWithSharedMemoryPfS_S_iE7mulData+12];
	fma.rn.f32 	%f14, %f12, %f13, %f11;
	ld.global.f32 	%f15, [%rd2+16];
	ld.shared.f32 	%f16, [_ZZ20normWithSharedMemoryPfS_S_iE7mulData+16];
	fma.rn.f32 	%f17, %f15, %f16, %f14;
	ld.global.f32 	%f18, [%rd2+20];
	ld.shared.f32 	%f19, [_ZZ20normWithSharedMemoryPfS_S_iE7mulData+20];
	fma.rn.f32 	%f20, %f18, %f19, %f17;
	ld.global.f32 	%f21, [%rd2+24];
	ld.shared.f32 	%f22, [_ZZ20normWithSharedMemoryPfS_S_iE7mulData+24];
	fma.rn.f32 	%f23, %f21, %f22, %f20;
	ld.global.f32 	%f24, [%rd2+28];
	ld.shared.f32 	%f25, [_ZZ20normWithSharedMemoryPfS_S_iE7mulData+28];
	fma.rn.f32 	%f26, %f24, %f25, %f23;
	ld.global.f32 	%f27, [%rd2+32];
	ld.shared.f32 	%f28, [_ZZ20normWithSharedMemoryPfS_S_iE7mulData+32];
	fma.rn.f32 	%f29, %f27, %f28, %f26;
	ld.global.f32 	%f30, [%rd2+36];
	ld.shared.f32 	%f31, [_ZZ20normWithSharedMemoryPfS_S_iE7mulData+36];
	fma.rn.f32 	%f32, %f30, %f31, %f29;
	ld.global.f32 	%f33, [%rd2+40];
	ld.shared.f32 	%f34, [_ZZ20normWithSharedMemoryPfS_S_iE7mulData+40];
	fma.rn.f32 	%f35, %f33, %f34, %f32;
	ld.global.f32 	%f36, [%rd2+44];
	ld.shared.f32 	%f37, [_ZZ20normWithSharedMemoryPfS_S_iE7mulData+44];
	fma.rn.f32 	%f38, %f36, %f37, %f35;
	ld.global.f32 	%f39, [%rd2+48];
	ld.shared.f32 	%f40, [_ZZ20normWithSharedMemoryPfS_S_iE7mulData+48];
	fma.rn.f32 	%f41, %f39, %f40, %f38;
	ld.global.f32 	%f42, [%rd2+52];
	ld.shared.f32 	%f43, [_ZZ20normWithSharedMemoryPfS_S_iE7mulData+52];
	fma.rn.f32 	%f44, %f42, %f43, %f41;
	ld.global.f32 	%f45, [%rd2+56];
	ld.shared.f32 	%f46, [_ZZ20normWithSharedMemoryPfS_S_iE7mulData+56];
	fma.rn.f32 	%f47, %f45, %f46, %f44;
	ld.global.f32 	%f48, [%rd2+60];
	ld.shared.f32 	%f49, [_ZZ20normWithSharedMemoryPfS_S_iE7mulData+60];
	fma.rn.f32 	%f50, %f48, %f49, %f47;
	mov.u32 	%r18, _ZZ20normWithSharedMemoryPfS_S_iE6inData;
	add.s32 	%r19, %r18, %r15;
	st.shared.f32 	[%r19], %f50;
	bar.sync 	0;
	ld.shared.f32 	%f51, [_ZZ20normWithSharedMemoryPfS_S_iE6inData];
	add.f32 	%f52, %f51, 0f00000000;
	ld.shared.f32 	%f53, [_ZZ20normWithSharedMemoryPfS_S_iE6inData+4];
	add.f32 	%f54, %f52, %f53;
	ld.shared.f32 	%f55, [_ZZ20normWithSharedMemoryPfS_S_iE6inData+8];
	add.f32 	%f56, %f54, %f55;
	ld.shared.f32 	%f57, [_ZZ20normWithSharedMemoryPfS_S_iE6inData+12];
	add.f32 	%f58, %f56, %f57;
	ld.shared.f32 	%f59, [_ZZ20normWithSharedMemoryPfS_S_iE6inData+16];
	add.f32 	%f60, %f58, %f59;
	ld.shared.f32 	%f61, [_ZZ20normWithSharedMemoryPfS_S_iE6inData+20];
	add.f32 	%f62, %f60, %f61;
	ld.shared.f32 	%f63, [_ZZ20normWithSharedMemoryPfS_S_iE6inData+24];
	add.f32 	%f64, %f62, %f63;
	ld.shared.f32 	%f65, [_ZZ20normWithSharedMemoryPfS_S_iE6inData+28];
	add.f32 	%f66, %f64, %f65;
	ld.shared.f32 	%f67, [_ZZ20normWithSharedMemoryPfS_S_iE6inData+32];
	add.f32 	%f68, %f66, %f67;
	ld.shared.f32 	%f69, [_ZZ20normWithSharedMemoryPfS_S_iE6inData+36];
	add.f32 	%f70, %f68, %f69;
	ld.shared.f32 	%f71, [_ZZ20normWithSharedMemoryPfS_S_iE6inData+40];
	add.f32 	%f72, %f70, %f71;
	ld.shared.f32 	%f73, [_ZZ20normWithSharedMemoryPfS_S_iE6inData+44];
	add.f32 	%f74, %f72, %f73;
	ld.shared.f32 	%f75, [_ZZ20normWithSharedMemoryPfS_S_iE6inData+48];
	add.f32 	%f76, %f74, %f75;
	ld.shared.f32 	%f77, [_ZZ20normWithSharedMemoryPfS_S_iE6inData+52];
	add.f32 	%f78, %f76, %f77;
	ld.shared.f32 	%f79, [_ZZ20normWithSharedMemoryPfS_S_iE6inData+56];
	add.f32 	%f80, %f78, %f79;
	ld.shared.f32 	%f81, [_ZZ20normWithSharedMemoryPfS_S_iE6inData+60];
	add.f32 	%f1, %f80, %f81;
	bar.sync 	0;
	or.b32  	%r20, %r2, %r5;
	and.b32  	%r21, %r20, 1;
	setp.eq.b32 	%p3, %r21, 1;
	@%p3 bra 	$L__BB0_4;
	add.s32 	%r28, %r6, %r4;
	shl.b32 	%r29, %r4, 2;
	cvt.u64.u32 	%rd21, %r29;
	add.s64 	%rd22, %rd2, %rd21;
	ld.global.f32 	%f86, [%rd22];
	cvt.f64.f32 	%fd5, %f86;
	add.f64 	%fd6, %fd5, %fd5;
	cvt.f64.f32 	%fd7, %f1;
	div.rn.f64 	%fd8, %fd6, %fd7;
	cvt.rn.f32.f64 	%f87, %fd8;
	mul.wide.s32 	%rd23, %r28, 4;
	add.s64 	%rd24, %rd1, %rd23;
	st.global.f32 	[%rd24], %f87;
	bra.uni 	$L__BB0_9;
$L__BB0_4:
	and.b32  	%r7, %r2, -2147483647;
	setp.ne.s32 	%p4, %r7, 1;
	and.b32  	%r8, %r5, 1;
	setp.eq.b32 	%p5, %r8, 1;
	or.pred  	%p6, %p4, %p5;
	@%p6 bra 	$L__BB0_6;
	add.s32 	%r26, %r6, %r4;
	shl.b32 	%r27, %r4, 2;
	cvt.u64.u32 	%rd17, %r27;
	add.s64 	%rd18, %rd2, %rd17;
	ld.global.f32 	%f84, [%rd18];
	div.rn.f32 	%f85, %f84, %f1;
	mul.wide.s32 	%rd19, %r26, 4;
	add.s64 	%rd20, %rd1, %rd19;
	st.global.f32 	[%rd20], %f85;
	bra.uni 	$L__BB0_9;
$L__BB0_6:
	setp.ne.s32 	%p7, %r7, 1;
	setp.eq.s32 	%p8, %r8, 0;
	or.pred  	%p9, %p7, %p8;
	@%p9 bra 	$L__BB0_8;
	add.s32 	%r24, %r6, %r4;
	shl.b32 	%r25, %r4, 2;
	cvt.u64.u32 	%rd13, %r25;
	add.s64 	%rd14, %rd2, %rd13;
	ld.global.f32 	%f82, [%rd14];
	cvt.f64.f32 	%fd1, %f82;
	neg.f64 	%fd2, %fd1;
	cvt.f64.f32 	%fd3, %f1;
	div.rn.f64 	%fd4, %fd2, %fd3;
	cvt.rn.f32.f64 	%f83, %fd4;
	mul.wide.s32 	%rd15, %r24, 4;
	add.s64 	%rd16, %rd1, %rd15;
	st.global.f32 	[%rd16], %f83;
	bra.uni 	$L__BB0_9;
$L__BB0_8:
	add.s32 	%r22, %r6, %r4;
	mul.wide.s32 	%rd11, %r22, 4;
	add.s64 	%rd12, %rd1, %rd11;
	mov.b32 	%r23, 0;
	st.global.u32 	[%rd12], %r23;
$L__BB0_9:
	ret;

}


// ===== COMPILED SASS (sm_100) =====

	.target	sm_100

	.elftype	@"ET_EXEC"


//--------------------- .note.nv.tkinfo           --------------------------
	.section	.note.nv.tkinfo,"",@"SHT_NOTE"
	.sectionflags	@"SHF_NOTE_NV_TKINFO"
	.tkinfo
        /*0018*/ 	.word	0x00000002
        /*0030*/ 	.string	""
        /*0030*/ 	.string	"ptxas"
        /*0030*/ 	.string	"Cuda compilation tools, release 13.0, V13.0.88"
        /*0030*/ 	.string	"Build cuda_13.0.r13.0/compiler.36424714_0"
        /*0030*/ 	.string	"-arch sm_100 -m 64 "



//--------------------- .note.nv.cuinfo           --------------------------
	.section	.note.nv.cuinfo,"",@"SHT_NOTE"
	.sectionflags	@"SHF_NOTE_NV_CUINFO"
        /*0018*/ 	.short	0x0002
        /*001a*/ 	.short	0x0064
        /*001c*/ 	.short	0x0082
	.zero		2


//--------------------- .nv.info                  --------------------------
	.section	.nv.info,"",@"SHT_CUDA_INFO"
	.align	4


	//----- nvinfo : EIATTR_REGCOUNT
	.align		4
        /*0000*/ 	.byte	0x04, 0x2f
        /*0002*/ 	.short	(.L_1 - .L_0)
	.align		4
.L_0:
        /*0004*/ 	.word	index@(_Z20normWithSharedMemoryPfS_S_i)
        /*0008*/ 	.word	0x00000020


	//----- nvinfo : EIATTR_FRAME_SIZE
	.align		4
.L_1:
        /*000c*/ 	.byte	0x04, 0x11
        /*000e*/ 	.short	(.L_3 - .L_2)
	.align		4
.L_2:
        /*0010*/ 	.word	index@($__internal_1_$__cuda_sm3x_div_rn_noftz_f32_slowpath)
        /*0014*/ 	.word	0x00000000


	//----- nvinfo : EIATTR_FRAME_SIZE
	.align		4
.L_3:
        /*0018*/ 	.byte	0x04, 0x11
        /*001a*/ 	.short	(.L_5 - .L_4)
	.align		4
.L_4:
        /*001c*/ 	.word	index@($__internal_0_$__cuda_sm20_div_rn_f64_full)
        /*0020*/ 	.word	0x00000000


	//----- nvinfo : EIATTR_FRAME_SIZE
	.align		4
.L_5:
        /*0024*/ 	.byte	0x04, 0x11
        /*0026*/ 	.short	(.L_7 - .L_6)
	.align		4
.L_6:
        /*0028*/ 	.word	index@(_Z20normWithSharedMemoryPfS_S_i)
        /*002c*/ 	.word	0x00000000


	//----- nvinfo : EIATTR_MIN_STACK_SIZE
	.align		4
.L_7:
        /*0030*/ 	.byte	0x04, 0x12
        /*0032*/ 	.short	(.L_9 - .L_8)
	.align		4
.L_8:
        /*0034*/ 	.word	index@(_Z20normWithSharedMemoryPfS_S_i)
        /*0038*/ 	.word	0x00000000
.L_9:


//--------------------- .nv.compat                --------------------------
	.section	.nv.compat,"",@"SHT_CUDA_COMPAT_INFO"
	.align	4
        /*0000*/ 	.byte	0x02, 0x09, 0x00, 0x00, 0x02, 0x02, 0x01, 0x00, 0x02, 0x05, 0x05, 0x00, 0x03, 0x07, 0x01, 0x01
        /*0010*/ 	.byte	0x02, 0x03, 0x00, 0x00, 0x02, 0x06, 0x01, 0x00, 0x04, 0x0b, 0x08, 0x00, 0x01, 0x00, 0x00, 0x00
        /*0020*/ 	.byte	0x00, 0x00, 0x00, 0x00


//--------------------- .nv.info._Z20normWithSharedMemoryPfS_S_i --------------------------
	.section	.nv.info._Z20normWithSharedMemoryPfS_S_i,"",@"SHT_CUDA_INFO"
	.sectionflags	@""
	.align	4


	//----- nvinfo : EIATTR_CUDA_API_VERSION
	.align		4
        /*0000*/ 	.byte	0x04, 0x37
        /*0002*/ 	.short	(.L_11 - .L_10)
.L_10:
        /*0004*/ 	.word	0x00000082


	//----- nvinfo : EIATTR_KPARAM_INFO
	.align		4
.L_11:
        /*0008*/ 	.byte	0x04, 0x17
        /*000a*/ 	.short	(.L_13 - .L_12)
.L_12:
        /*000c*/ 	.word	0x00000000
        /*0010*/ 	.short	0x0003
        /*0012*/ 	.short	0x0018
        /*0014*/ 	.byte	0x00, 0xf0, 0x11, 0x00


	//----- nvinfo : EIATTR_KPARAM_INFO
	.align		4
.L_13:
        /*0018*/ 	.byte	0x04, 0x17
        /*001a*/ 	.short	(.L_15 - .L_14)
.L_14:
        /*001c*/ 	.word	0x00000000
        /*0020*/ 	.short	0x0002
        /*0022*/ 	.short	0x0010
        /*0024*/ 	.byte	0x00, 0xf5, 0x21, 0x00


	//----- nvinfo : EIATTR_KPARAM_INFO
	.align		4
.L_15:
        /*0028*/ 	.byte	0x04, 0x17
        /*002a*/ 	.short	(.L_17 - .L_16)
.L_16:
        /*002c*/ 	.word	0x00000000
        /*0030*/ 	.short	0x0001
        /*0032*/ 	.short	0x0008
        /*0034*/ 	.byte	0x00, 0xf5, 0x21, 0x00


	//----- nvinfo : EIATTR_KPARAM_INFO
	.align		4
.L_17:
        /*0038*/ 	.byte	0x04, 0x17
        /*003a*/ 	.short	(.L_19 - .L_18)
.L_18:
        /*003c*/ 	.word	0x00000000
        /*0040*/ 	.short	0x0000
        /*0042*/ 	.short	0x0000
        /*0044*/ 	.byte	0x00, 0xf5, 0x21, 0x00


	//----- nvinfo : EIATTR_SPARSE_MMA_MASK
	.align		4
.L_19:
        /*0048*/ 	.byte	0x03, 0x50
        /*004a*/ 	.short	0x0000


	//----- nvinfo : EIATTR_MAXREG_COUNT
	.align		4
        /*004c*/ 	.byte	0x03, 0x1b
        /*004e*/ 	.short	0x00ff


	//----- nvinfo : EIATTR_NUM_BARRIERS
	.align		4
        /*0050*/ 	.byte	0x02, 0x4c
        /*0052*/ 	.byte	0x01
	.zero		1


	//----- nvinfo : EIATTR_MERCURY_ISA_VERSION
	.align		4
        /*0054*/ 	.byte	0x03, 0x5f
        /*0056*/ 	.short	0x0101


	//----- nvinfo : EIATTR_VRC_CTA_INIT_COUNT
	.align		4
        /*0058*/ 	.byte	0x02, 0x4a
	.zero		1
	.zero		1


	//----- nvinfo : EIATTR_EXIT_INSTR_OFFSETS
	.align		4
        /*005c*/ 	.byte	0x04, 0x1c
        /*005e*/ 	.short	(.L_21 - .L_20)


	//   ....[0]....
.L_20:
        /*0060*/ 	.word	0x000000a0


	//   ....[1]....
        /*0064*/ 	.word	0x00000240


	//   ....[2]....
        /*0068*/ 	.word	0x00000900


	//   ....[3]....
        /*006c*/ 	.word	0x00000aa0


	//   ....[4]....
        /*0070*/ 	.word	0x00000cb0


	//   ....[5]....
        /*0074*/ 	.word	0x00000d00


	//----- nvinfo : EIATTR_CRS_STACK_SIZE
	.align		4
.L_21:
        /*0078*/ 	.byte	0x04, 0x1e
        /*007a*/ 	.short	(.L_23 - .L_22)
.L_22:
        /*007c*/ 	.word	0x00000000


	//----- nvinfo : EIATTR_CBANK_PARAM_SIZE
	.align		4
.L_23:
        /*0080*/ 	.byte	0x03, 0x19
        /*0082*/ 	.short	0x001c


	//----- nvinfo : EIATTR_PARAM_CBANK
	.align		4
        /*0084*/ 	.byte	0x04, 0x0a
        /*0086*/ 	.short	(.L_25 - .L_24)
	.align		4
.L_24:
        /*0088*/ 	.word	index@(.nv.constant0._Z20normWithSharedMemoryPfS_S_i)
        /*008c*/ 	.short	0x0380
        /*008e*/ 	.short	0x001c


	//----- nvinfo : EIATTR_SW_WAR
	.align		4
.L_25:
        /*0090*/ 	.byte	0x04, 0x36
        /*0092*/ 	.short	(.L_27 - .L_26)
.L_26:
        /*0094*/ 	.word	0x00000008
.L_27:


//--------------------- .nv.callgraph             --------------------------
	.section	.nv.callgraph,"",@"SHT_CUDA_CALLGRAPH"
	.align	4
	.sectionentsize	8
	.align		4
        /*0000*/ 	.word	0x00000000
	.align		4
        /*0004*/ 	.word	0xffffffff
	.align		4
        /*0008*/ 	.word	0x00000000
	.align		4
        /*000c*/ 	.word	0xfffffffe
	.align		4
        /*0010*/ 	.word	0x00000000
	.align		4
        /*0014*/ 	.word	0xfffffffd
	.align		4
        /*0018*/ 	.word	0x00000000
	.align		4
        /*001c*/ 	.word	0xfffffffc


//--------------------- .text._Z20normWithSharedMemoryPfS_S_i --------------------------
	.section	.text._Z20normWithSharedMemoryPfS_S_i,"ax",@progbits
	.align	128
        .global         _Z20normWithSharedMemoryPfS_S_i
        .type           _Z20normWithSharedMemoryPfS_S_i,@function
        .size           _Z20normWithSharedMemoryPfS_S_i,(.L_x_27 - _Z20normWithSharedMemoryPfS_S_i)
        .other          _Z20normWithSharedMemoryPfS_S_i,@"STO_CUDA_ENTRY STV_DEFAULT"
_Z20normWithSharedMemoryPfS_S_i:
.text._Z20normWithSharedMemoryPfS_S_i:
[----:B------:R-:W-:Y:S01]  /*0000*/  LDC R1, c[0x0][0x37c] ;  /* 0x0000df00ff017b82 */ /* 0x000fe20000000800 */
[----:B------:R-:W0:Y:S07]  /*0010*/  S2R R16, SR_TID.X ;  /* 0x0000000000107919 */ /* 0x000e2e0000002100 */
[----:B------:R-:W0:Y:S08]  /*0020*/  S2UR UR6, SR_CTAID.X ;  /* 0x00000000000679c3 */ /* 0x000e300000002500 */
[----:B------:R-:W0:Y:S01]  /*0030*/  LDC R21, c[0x0][0x360] ;  /* 0x0000d800ff157b82 */ /* 0x000e220000000800 */
[----:B------:R-:W1:Y:S07]  /*0040*/  LDCU UR5, c[0x0][0x364] ;  /* 0x00006c80ff0577ac */ /* 0x000e6e0008000800 */
[----:B------:R-:W2:Y:S08]  /*0050*/  LDC R6, c[0x0][0x398] ;  /* 0x0000e600ff067b82 */ /* 0x000eb00000000800 */
[----:B------:R-:W1:Y:S01]  /*0060*/  S2UR UR4, SR_CTAID.Y ;  /* 0x00000000000479c3 */ /* 0x000e620000002600 */
[----:B0-----:R-:W-:-:S05]  /*0070*/  IMAD R21, R21, UR6, R16 ;  /* 0x0000000615157c24 */ /* 0x001fca000f8e0210 */
[----:B--2---:R-:W-:Y:S01]  /*0080*/  ISETP.GE.AND P0, PT, R21, R6, PT ;  /* 0x000000061500720c */ /* 0x004fe20003f06270 */
[----:B-1----:R-:W-:-:S12]  /*0090*/  UIMAD UR4, UR4, UR5, URZ ;  /* 0x00000005040472a4 */ /* 0x002fd8000f8e02ff */
[----:B------:R-:W-:Y:S05]  /*00a0*/  @P0 EXIT ;  /* 0x000000000000094d */ /* 0x000fea0003800000 */
[----:B------:R-:W-:-:S04]  /*00b0*/  IABS R5, R6 ;  /* 0x0000000600057213 */ /* 0x000fc80000000000 */
[----:B------:R-:W0:Y:S08]  /*00c0*/  I2F.RP R0, R5 ;  /* 0x0000000500007306 */ /* 0x000e300000209400 */
[----:B0-----:R-:W0:Y:S02]  /*00d0*/  MUFU.RCP R0, R0 ;  /* 0x0000000000007308 */ /* 0x001e240000001000 */
[----:B0-----:R-:W-:-:S02]  /*00e0*/  VIADD R2, R0, 0xffffffe ;  /* 0x0ffffffe00027836 */ /* 0x001fc40000000000 */
[----:B------:R-:W0:Y:S04]  /*00f0*/  S2R R0, SR_TID.Y ;  /* 0x0000000000007919 */ /* 0x000e280000002200 */
[----:B------:R1:W2:Y:S02]  /*0100*/  F2I.FTZ.U32.TRUNC.NTZ R3, R2 ;  /* 0x0000000200037305 */ /* 0x0002a4000021f000 */
[----:B-1----:R-:W-:Y:S02]  /*0110*/  IMAD.MOV.U32 R2, RZ, RZ, RZ ;  /* 0x000000ffff027224 */ /* 0x002fe400078e00ff */
[----:B--2---:R-:W-:-:S04]  /*0120*/  IMAD.MOV R4, RZ, RZ, -R3 ;  /* 0x000000ffff047224 */ /* 0x004fc800078e0a03 */
[----:B------:R-:W-:-:S04]  /*0130*/  IMAD R7, R4, R5, RZ ;  /* 0x0000000504077224 */ /* 0x000fc800078e02ff */
[----:B------:R-:W-:Y:S01]  /*0140*/  IMAD.HI.U32 R3, R3, R7, R2 ;  /* 0x0000000703037227 */ /* 0x000fe200078e0002 */
[----:B------:R-:W-:-:S04]  /*0150*/  LOP3.LUT R2, R6, 0x400000, RZ, 0x3c, !PT ;  /* 0x0040000006027812 */ /* 0x000fc800078e3cff */
[----:B------:R-:W-:Y:S01]  /*0160*/  ISETP.GE.AND P2, PT, R2, RZ, PT ;  /* 0x000000ff0200720c */ /* 0x000fe20003f46270 */
[----:B------:R-:W-:Y:S01]  /*0170*/  IMAD.HI.U32 R3, R3, 0x400000, RZ ;  /* 0x0040000003037827 */ /* 0x000fe200078e00ff */
[----:B0-----:R-:W-:-:S03]  /*0180*/  IADD3 R2, PT, PT, R0, UR4, RZ ;  /* 0x0000000400027c10 */ /* 0x001fc6000fffe0ff */
[----:B------:R-:W-:-:S04]  /*0190*/  IMAD.MOV R4, RZ, RZ, -R3 ;  /* 0x000000ffff047224 */ /* 0x000fc800078e0a03 */
[----:B------:R-:W-:-:S05]  /*01a0*/  IMAD R4, R5, R4, 0x400000 ;  /* 0x0040000005047424 */ /* 0x000fca00078e0204 */
[----:B------:R-:W-:-:S13]  /*01b0*/  ISETP.GT.U32.AND P1, PT, R5, R4, PT ;  /* 0x000000040500720c */ /* 0x000fda0003f24070 */
[----:B------:R-:W-:Y:S02]  /*01c0*/  @!P1 IMAD.IADD R4, R4, 0x1, -R5 ;  /* 0x0000000104049824 */ /* 0x000fe400078e0a05 */
[----:B------:R-:W-:Y:S01]  /*01d0*/  @!P1 VIADD R3, R3, 0x1 ;  /* 0x0000000103039836 */ /* 0x000fe20000000000 */
[----:B------:R-:W-:Y:S02]  /*01e0*/  ISETP.NE.AND P1, PT, R6, RZ, PT ;  /* 0x000000ff0600720c */ /* 0x000fe40003f25270 */
[----:B------:R-:W-:-:S13]  /*01f0*/  ISETP.GE.U32.AND P0, PT, R4, R5, PT ;  /* 0x000000050400720c */ /* 0x000fda0003f06070 */
[----:B------:R-:W-:-:S04]  /*0200*/  @P0 VIADD R3, R3, 0x1 ;  /* 0x0000000103030836 */ /* 0x000fc80000000000 */
[----:B------:R-:W-:Y:S01]  /*0210*/  @!P2 IMAD.MOV R3, RZ, RZ, -R3 ;  /* 0x000000ffff03a224 */ /* 0x000fe200078e0a03 */
[----:B------:R-:W-:-:S04]  /*0220*/  @!P1 LOP3.LUT R3, RZ, R6, RZ, 0x33, !PT ;  /* 0x00000006ff039212 */ /* 0x000fc800078e33ff */
[----:B------:R-:W-:-:S13]  /*0230*/  ISETP.GE.AND P0, PT, R2, R3, PT ;  /* 0x000000030200720c */ /* 0x000fda0003f06270 */
[----:B------:R-:W-:Y:S05]  /*0240*/  @P0 EXIT ;  /* 0x000000000000094d */ /* 0x000fea0003800000 */
[----:B------:R-:W0:Y:S01]  /*0250*/  LDC.64 R4, c[0x0][0x390] ;  /* 0x0000e400ff047b82 */ /* 0x000e220000000a00 */
[----:B------:R-:W1:Y:S07]  /*0260*/  LDCU.64 UR8, c[0x0][0x358] ;  /* 0x00006b00ff0877ac */ /* 0x000e6e0008000a00 */
[----:B------:R-:W2:Y:S08]  /*0270*/  S2UR UR7, SR_CgaCtaId ;  /* 0x00000000000779c3 */ /* 0x000eb00000008800 */
[----:B------:R-:W3:Y:S01]  /*0280*/  LDC.64 R28, c[0x0][0x380] ;  /* 0x0000e000ff1c7b82 */ /* 0x000ee20000000a00 */
[----:B0-----:R-:W-:-:S06]  /*0290*/  IMAD.WIDE.U32 R4, R16, 0x4, R4 ;  /* 0x0000000410047825 */ /* 0x001fcc00078e0004 */
[----:B-1----:R-:W4:Y:S01]  /*02a0*/  LDG.E R4, desc[UR8][R4.64] ;  /* 0x0000000804047981 */ /* 0x002f22000c1e1900 */
[----:B------:R-:W-:Y:S01]  /*02b0*/  UMOV UR5, 0x400 ;  /* 0x0000040000057882 */ /* 0x000fe20000000000 */
[----:B------:R-:W-:Y:S01]  /*02c0*/  IMAD R3, R21, R6, UR4 ;  /* 0x0000000415037e24 */ /* 0x000fe2000f8e0206 */
[----:B------:R-:W-:-:S04]  /*02d0*/  UIADD3 UR6, UPT, UPT, UR5, 0x40, URZ ;  /* 0x0000004005067890 */ /* 0x000fc8000fffe0ff */
[----:B--2---:R-:W-:Y:S01]  /*02e0*/  ULEA UR6, UR7, UR6, 0x18 ;  /* 0x0000000607067291 */ /* 0x004fe2000f8ec0ff */
[----:B---3--:R-:W-:-:S05]  /*02f0*/  IMAD.WIDE R28, R3, 0x4, R28 ;  /* 0x00000004031c7825 */ /* 0x008fca00078e021c */
[----:B------:R-:W-:Y:S01]  /*0300*/  LEA R7, R16, UR6, 0x2 ;  /* 0x0000000610077c11 */ /* 0x000fe2000f8e10ff */
[----:B------:R-:W-:-:S04]  /*0310*/  ULEA UR5, UR7, UR5, 0x18 ;  /* 0x0000000507057291 */ /* 0x000fc8000f8ec0ff */
[----:B----4-:R-:W-:Y:S01]  /*0320*/  STS [R7], R4 ;  /* 0x0000000407007388 */ /* 0x010fe20000000800 */
[----:B------:R-:W-:Y:S06]  /*0330*/  BAR.SYNC.DEFER_BLOCKING 0x0 ;  /* 0x0000000000007b1d */ /* 0x000fec0000010000 */
[----:B------:R-:W2:Y:S04]  /*0340*/  LDG.E R5, desc[UR8][R28.64] ;  /* 0x000000081c057981 */ /* 0x000ea8000c1e1900 */
[----:B------:R-:W3:Y:S04]  /*0350*/  LDG.E R27, desc[UR8][R28.64+0x4] ;  /* 0x000004081c1b7981 */ /* 0x000ee8000c1e1900 */
[----:B------:R-:W4:Y:S04]  /*0360*/  LDG.E R6, desc[UR8][R28.64+0x8] ;  /* 0x000008081c067981 */ /* 0x000f28000c1e1900 */
[----:B------:R-:W5:Y:S04]  /*0370*/  LDG.E R14, desc[UR8][R28.64+0xc] ;  /* 0x00000c081c0e7981 */ /* 0x000f68000c1e1900 */
        /* <DEDUP_REMOVED lines=12> */
[----:B------:R-:W2:Y:S02]  /*0440*/  LDS.128 R8, [UR5+0x40] ;  /* 0x00004005ff087984 */ /* 0x000ea40008000c00 */
[----:B--2---:R-:W-:-:S04]  /*0450*/  FFMA R8, R5, R8, RZ ;  /* 0x0000000805087223 */ /* 0x004fc800000000ff */
[----:B---3--:R-:W-:-:S04]  /*0460*/  FFMA R9, R27, R9, R8 ;  /* 0x000000091b097223 */ /* 0x008fc80000000008 */
[----:B----4-:R-:W-:Y:S02]  /*0470*/  FFMA R9, R6, R10, R9 ;  /* 0x0000000a06097223 */ /* 0x010fe40000000009 */
[----:B------:R-:W0:Y:S02]  /*0480*/  LDS.128 R4, [UR5+0x50] ;  /* 0x00005005ff047984 */ /* 0x000e240008000c00 */
[----:B-----5:R-:W-:Y:S02]  /*0490*/  FFMA R14, R14, R11, R9 ;  /* 0x0000000b0e0e7223 */ /* 0x020fe40000000009 */
[----:B------:R-:W1:Y:S02]  /*04a0*/  LDS.128 R8, [UR5+0x60] ;  /* 0x00006005ff087984 */ /* 0x000e640008000c00 */
[----:B0-----:R-:W-:-:S04]  /*04b0*/  FFMA R15, R15, R4, R14 ;  /* 0x000000040f0f7223 */ /* 0x001fc8000000000e */
[----:B------:R-:W-:-:S04]  /*04c0*/  FFMA R12, R12, R5, R15 ;  /* 0x000000050c0c7223 */ /* 0x000fc8000000000f */
[----:B------:R-:W-:Y:S02]  /*04d0*/  FFMA R5, R13, R6, R12 ;  /* 0x000000060d057223 */ /* 0x000fe4000000000c */
[----:B------:R-:W0:Y:S02]  /*04e0*/  LDS.128 R12, [UR5+0x70] ;  /* 0x00007005ff0c7984 */ /* 0x000e240008000c00 */
[----:B------:R-:W-:-:S04]  /*04f0*/  FFMA R18, R18, R7, R5 ;  /* 0x0000000712127223 */ /* 0x000fc80000000005 */
[----:B-1----:R-:W-:-:S04]  /*0500*/  FFMA R23, R23, R8, R18 ;  /* 0x0000000817177223 */ /* 0x002fc80000000012 */
[----:B------:R-:W-:-:S04]  /*0510*/  FFMA R24, R24, R9, R23 ;  /* 0x0000000918187223 */ /* 0x000fc80000000017 */
[----:B------:R-:W-:-:S04]  /*0520*/  FFMA R25, R25, R10, R24 ;  /* 0x0000000a19197223 */ /* 0x000fc80000000018 */
[----:B------:R-:W-:Y:S01]  /*0530*/  FFMA R22, R22, R11, R25 ;  /* 0x0000000b16167223 */ /* 0x000fe20000000019 */
[----:B------:R-:W-:-:S03]  /*0540*/  LEA R23, R16, UR5, 0x2 ;  /* 0x0000000510177c11 */ /* 0x000fc6000f8e10ff */
[----:B0-----:R-:W-:-:S04]  /*0550*/  FFMA R19, R19, R12, R22 ;  /* 0x0000000c13137223 */ /* 0x001fc80000000016 */
[----:B------:R-:W-:-:S04]  /*0560*/  FFMA R20, R20, R13, R19 ;  /* 0x0000000d14147223 */ /* 0x000fc80000000013 */
[----:B------:R-:W-:-:S04]  /*0570*/  FFMA R17, R17, R14, R20 ;  /* 0x0000000e11117223 */ /* 0x000fc80000000014 */
[----:B------:R-:W-:-:S05]  /*0580*/  FFMA R26, R26, R15, R17 ;  /* 0x0000000f1a1a7223 */ /* 0x000fca0000000011 */
[----:B------:R-:W-:Y:S01]  /*0590*/  STS [R23], R26 ;  /* 0x0000001a17007388 */ /* 0x000fe20000000800 */
[----:B------:R-:W-:Y:S06]  /*05a0*/  BAR.SYNC.DEFER_BLOCKING 0x0 ;  /* 0x0000000000007b1d */ /* 0x000fec0000010000 */
[----:B------:R-:W0:Y:S04]  /*05b0*/  LDS.128 R4, [UR5] ;  /* 0x00000005ff047984 */ /* 0x000e280008000c00 */
[----:B------:R-:W1:Y:S04]  /*05c0*/  LDS.128 R8, [UR5+0x10] ;  /* 0x00001005ff087984 */ /* 0x000e680008000c00 */
[----:B------:R-:W2:Y:S04]  /*05d0*/  LDS.128 R12, [UR5+0x20] ;  /* 0x00002005ff0c7984 */ /* 0x000ea80008000c00 */
[----:B------:R-:W3:Y:S01]  /*05e0*/  LDS.128 R16, [UR5+0x30] ;  /* 0x00003005ff107984 */ /* 0x000ee20008000c00 */
[----:B0-----:R-:W-:-:S04]  /*05f0*/  FADD R4, RZ, R4 ;  /* 0x00000004ff047221 */ /* 0x001fc80000000000 */
[----:B------:R-:W-:-:S04]  /*0600*/  FADD R5, R4, R5 ;  /* 0x0000000504057221 */ /* 0x000fc80000000000 */
[----:B------:R-:W-:-:S04]  /*0610*/  FADD R6, R5, R6 ;  /* 0x0000000605067221 */ /* 0x000fc80000000000 */
[----:B------:R-:W-:-:S04]  /*0620*/  FADD R7, R6, R7 ;  /* 0x0000000706077221 */ /* 0x000fc80000000000 */
[----:B-1----:R-:W-:-:S04]  /*0630*/  FADD R8, R7, R8 ;  /* 0x0000000807087221 */ /* 0x002fc80000000000 */
[----:B------:R-:W-:-:S04]  /*0640*/  FADD R9, R8, R9 ;  /* 0x0000000908097221 */ /* 0x000fc80000000000 */
[----:B------:R-:W-:-:S04]  /*0650*/  FADD R10, R9, R10 ;  /* 0x0000000a090a7221 */ /* 0x000fc80000000000 */
[----:B------:R-:W-:-:S04]  /*0660*/  FADD R11, R10, R11 ;  /* 0x0000000b0a0b7221 */ /* 0x000fc80000000000 */
[----:B--2---:R-:W-:-:S04]  /*0670*/  FADD R12, R11, R12 ;  /* 0x0000000c0b0c7221 */ /* 0x004fc80000000000 */
[----:B------:R-:W-:Y:S01]  /*0680*/  FADD R13, R12, R13 ;  /* 0x0000000d0c0d7221 */ /* 0x000fe20000000000 */
[----:B------:R-:W-:-:S03]  /*0690*/  LOP3.LUT R4, R21, 0x1, R2, 0xc8, !PT ;  /* 0x0000000115047812 */ /* 0x000fc600078ec802 */
[----:B------:R-:W-:Y:S01]  /*06a0*/  FADD R14, R13, R14 ;  /* 0x0000000e0d0e7221 */ /* 0x000fe20000000000 */
[----:B------:R-:W-:Y:S01]  /*06b0*/  BAR.SYNC.DEFER_BLOCKING 0x0 ;  /* 0x0000000000007b1d */ /* 0x000fe20000010000 */
[----:B------:R-:W-:Y:S02]  /*06c0*/  ISETP.NE.U32.AND P0, PT, R4, 0x1, PT ;  /* 0x000000010400780c */ /* 0x000fe40003f05070 */
[----:B------:R-:W-:-:S04]  /*06d0*/  FADD R15, R14, R15 ;  /* 0x0000000f0e0f7221 */ /* 0x000fc80000000000 */
[----:B---3--:R-:W-:-:S04]  /*06e0*/  FADD R16, R15, R16 ;  /* 0x000000100f107221 */ /* 0x008fc80000000000 */
[----:B------:R-:W-:-:S04]  /*06f0*/  FADD R17, R16, R17 ;  /* 0x0000001110117221 */ /* 0x000fc80000000000 */
[----:B------:R-:W-:-:S04]  /*0700*/  FADD R18, R17, R18 ;  /* 0x0000001211127221 */ /* 0x000fc80000000000 */
[----:B------:R-:W-:Y:S01]  /*0710*/  FADD R7, R18, R19 ;  /* 0x0000001312077221 */ /* 0x000fe20000000000 */
[----:B------:R-:W-:Y:S06]  /*0720*/  @!P0 BRA `(.L_x_0) ;  /* 0x0000000000788947 */ /* 0x000fec0003800000 */
[----:B------:R-:W-:-:S05]  /*0730*/  LEA R14, P0, R0, R28, 0x2 ;  /* 0x0000001c000e7211 */ /* 0x000fca00078010ff */
[----:B------:R-:W-:-:S05]  /*0740*/  IMAD.X R15, RZ, RZ, R29, P0 ;  /* 0x000000ffff0f7224 */ /* 0x000fca00000e061d */
[----:B------:R-:W2:Y:S01]  /*0750*/  LDG.E R14, desc[UR8][R14.64] ;  /* 0x000000080e0e7981 */ /* 0x000ea2000c1e1900 */
[----:B------:R-:W0:Y:S01]  /*0760*/  F2F.F64.F32 R6, R7 ;  /* 0x0000000700067310 */ /* 0x000e220000201800 */
[----:B------:R-:W-:Y:S01]  /*0770*/  IMAD.MOV.U32 R8, RZ, RZ, 0x1 ;  /* 0x00000001ff087424 */ /* 0x000fe200078e00ff */
[----:B------:R-:W-:Y:S01]  /*0780*/  BSSY.RECONVERGENT B0, `(.L_x_1) ;  /* 0x0000013000007945 */ /* 0x000fe20003800200 */
[----:B------:R-:W-:-:S05]  /*0790*/  IMAD.IADD R0, R3, 0x1, R0 ;  /* 0x0000000103007824 */ /* 0x000fca00078e0200 */
[----:B0-----:R-:W0:Y:S02]  /*07a0*/  MUFU.RCP64H R9, R7 ;  /* 0x0000000700097308 */ /* 0x001e240000001800 */
[----:B0-----:R-:W-:-:S08]  /*07b0*/  DFMA R4, -R6, R8, 1 ;  /* 0x3ff000000604742b */ /* 0x001fd00000000108 */
[----:B------:R-:W-:-:S08]  /*07c0*/  DFMA R10, R4, R4, R4 ;  /* 0x00000004040a722b */ /* 0x000fd00000000004 */
[----:B------:R-:W-:-:S08]  /*07d0*/  DFMA R10, R8, R10, R8 ;  /* 0x0000000a080a722b */ /* 0x000fd00000000008 */
[----:B------:R-:W-:-:S08]  /*07e0*/  DFMA R12, -R6, R10, 1 ;  /* 0x3ff00000060c742b */ /* 0x000fd0000000010a */
[----:B------:R-:W-:Y:S01]  /*07f0*/  DFMA R12, R10, R12, R10 ;  /* 0x0000000c0a0c722b */ /* 0x000fe2000000000a */
[----:B--2---:R-:W0:Y:S02]  /*0800*/  F2F.F64.F32 R4, R14 ;  /* 0x0000000e00047310 */ /* 0x004e240000201800 */
[----:B0-----:R-:W-:-:S08]  /*0810*/  DADD R8, R4, R4 ;  /* 0x0000000004087229 */ /* 0x001fd00000000004 */
[----:B------:R-:W-:Y:S02]  /*0820*/  DMUL R4, R8, R12 ;  /* 0x0000000c08047228 */ /* 0x000fe40000000000 */
[----:B------:R-:W-:-:S06]  /*0830*/  FSETP.GEU.AND P1, PT, |R9|, 6.5827683646048100446e-37, PT ;  /* 0x036000000900780b */ /* 0x000fcc0003f2e200 */
[----:B------:R-:W-:-:S08]  /*0840*/  DFMA R10, -R6, R4, R8 ;  /* 0x00000004060a722b */ /* 0x000fd00000000108 */
[----:B------:R-:W-:-:S10]  /*0850*/  DFMA R4, R12, R10, R4 ;  /* 0x0000000a0c04722b */ /* 0x000fd40000000004 */
[----:B------:R-:W-:-:S05]  /*0860*/  FFMA R2, RZ, R7, R5 ;  /* 0x00000007ff027223 */ /* 0x000fca0000000005 */
[----:B------:R-:W-:-:S13]  /*0870*/  FSETP.GT.AND P0, PT, |R2|, 1.469367938527859385e-39, PT ;  /* 0x001000000200780b */ /* 0x000fda0003f04200 */
[----:B------:R-:W-:Y:S05]  /*0880*/  @P0 BRA P1, `(.L_x_2) ;  /* 0x0000000000080947 */ /* 0x000fea0000800000 */
[----:B------:R-:W-:-:S07]  /*0890*/  MOV R10, 0x8b0 ;  /* 0x000008b0000a7802 */ /* 0x000fce0000000f00 */
[----:B------:R-:W-:Y:S05]  /*08a0*/  CALL.REL.NOINC `($__internal_0_$__cuda_sm20_div_rn_f64_full) ;  /* 0x0000000400187944 */ /* 0x000fea0003c00000 */
.L_x_2:
[----:B------:R-:W-:Y:S05]  /*08b0*/  BSYNC.RECONVERGENT B0 ;  /* 0x0000000000007941 */ /* 0x000fea0003800200 */
.L_x_1:
[----:B------:R-:W0:Y:S01]  /*08c0*/  LDC.64 R2, c[0x0][0x388] ;  /* 0x0000e200ff027b82 */ /* 0x000e220000000a00 */
[----:B------:R-:W1:Y:S01]  /*08d0*/  F2F.F32.F64 R5, R4 ;  /* 0x0000000400057310 */ /* 0x000e620000301000 */
[----:B0-----:R-:W-:-:S05]  /*08e0*/  IMAD.WIDE R2, R0, 0x4, R2 ;  /* 0x0000000400027825 */ /* 0x001fca00078e0202 */
[----:B-1----:R-:W-:Y:S01]  /*08f0*/  STG.E desc[UR8][R2.64], R5 ;  /* 0x0000000502007986 */ /* 0x002fe2000c101908 */
[----:B------:R-:W-:Y:S05]  /*0900*/  EXIT ;  /* 0x000000000000794d */ /* 0x000fea0003800000 */
.L_x_0:
[----:B------:R-:W-:Y:S02]  /*0910*/  LOP3.LUT R2, R2, 0x1, RZ, 0xc0, !PT ;  /* 0x0000000102027812 */ /* 0x000fe400078ec0ff */
[----:B------:R-:W-:Y:S02]  /*0920*/  LOP3.LUT R21, R21, 0x80000001, RZ, 0xc0, !PT ;  /* 0x8000000115157812 */ /* 0x000fe400078ec0ff */
[----:B------:R-:W-:-:S04]  /*0930*/  ISETP.NE.U32.AND P0, PT, R2, 0x1, PT ;  /* 0x000000010200780c */ /* 0x000fc80003f05070 */
[----:B------:R-:W-:-:S13]  /*0940*/  ISETP.NE.OR P0, PT, R21, 0x1, !P0 ;  /* 0x000000011500780c */ /* 0x000fda0004705670 */
[----:B------:R-:W-:Y:S05]  /*0950*/  @P0 BRA `(.L_x_3) ;  /* 0x0000000000540947 */ /* 0x000fea0003800000 */
[----:B------:R-:W-:-:S05]  /*0960*/  LEA R8, P0, R0, R28, 0x2 ;  /* 0x0000001c00087211 */ /* 0x000fca00078010ff */
[----:B------:R-:W-:-:S05]  /*0970*/  IMAD.X R9, RZ, RZ, R29, P0 ;  /* 0x000000ffff097224 */ /* 0x000fca00000e061d */
[----:B------:R-:W2:Y:S01]  /*0980*/  LDG.E R2, desc[UR8][R8.64] ;  /* 0x0000000808027981 */ /* 0x000ea2000c1e1900 */
[----:B------:R-:W0:Y:S01]  /*0990*/  MUFU.RCP R4, R7 ;  /* 0x0000000700047308 */ /* 0x000e220000001000 */
[----:B------:R-:W-:Y:S01]  /*09a0*/  BSSY.RECONVERGENT B0, `(.L_x_4) ;  /* 0x000000c000007945 */ /* 0x000fe20003800200 */
[----:B0-----:R-:W-:-:S04]  /*09b0*/  FFMA R5, -R7, R4, 1 ;  /* 0x3f80000007057423 */ /* 0x001fc80000000104 */
[----:B------:R-:W-:Y:S01]  /*09c0*/  FFMA R5, R4, R5, R4 ;  /* 0x0000000504057223 */ /* 0x000fe20000000004 */
[----:B------:R-:W-:Y:S01]  /*09d0*/  IMAD.IADD R4, R3, 0x1, R0 ;  /* 0x0000000103047824 */ /* 0x000fe200078e0200 */
[----:B--2---:R-:W0:Y:S02]  /*09e0*/  FCHK P0, R2, R7 ;  /* 0x0000000702007302 */ /* 0x004e240000000000 */
[----:B------:R-:W-:-:S04]  /*09f0*/  FFMA R6, R2, R5, RZ ;  /* 0x0000000502067223 */ /* 0x000fc800000000ff */
[----:B------:R-:W-:-:S04]  /*0a00*/  FFMA R10, -R7, R6, R2 ;  /* 0x00000006070a7223 */ /* 0x000fc80000000102 */
[----:B------:R-:W-:Y:S01]  /*0a10*/  FFMA R5, R5, R10, R6 ;  /* 0x0000000a05057223 */ /* 0x000fe20000000006 */
[----:B0-----:R-:W-:Y:S06]  /*0a20*/  @!P0 BRA `(.L_x_5) ;  /* 0x00000000000c8947 */ /* 0x001fec0003800000 */
[----:B------:R-:W-:-:S07]  /*0a30*/  MOV R6, 0xa50 ;  /* 0x00000a5000067802 */ /* 0x000fce0000000f00 */
[----:B------:R-:W-:Y:S05]  /*0a40*/  CALL.REL.NOINC `($__internal_1_$__cuda_sm3x_div_rn_noftz_f32_slowpath) ;  /* 0x0000000800247944 */ /* 0x000fea0003c00000 */
[----:B------:R-:W-:-:S07]  /*0a50*/  IMAD.MOV.U32 R5, RZ, RZ, R0 ;  /* 0x000000ffff057224 */ /* 0x000fce00078e0000 */
.L_x_5:
[----:B------:R-:W-:Y:S05]  /*0a60*/  BSYNC.RECONVERGENT B0 ;  /* 0x0000000000007941 */ /* 0x000fea0003800200 */
.L_x_4:
[----:B------:R-:W0:Y:S02]  /*0a70*/  LDC.64 R2, c[0x0][0x388] ;  /* 0x0000e200ff027b82 */ /* 0x000e240000000a00 */
[----:B0-----:R-:W-:-:S05]  /*0a80*/  IMAD.WIDE R2, R4, 0x4, R2 ;  /* 0x0000000404027825 */ /* 0x001fca00078e0202 */
[----:B------:R-:W-:Y:S01]  /*0a90*/  STG.E desc[UR8][R2.64], R5 ;  /* 0x0000000502007986 */ /* 0x000fe2000c101908 */
[----:B------:R-:W-:Y:S05]  /*0aa0*/  EXIT ;  /* 0x000000000000794d */ /* 0x000fea0003800000 */
.L_x_3:
[----:B------:R-:W-:-:S04]  /*0ab0*/  ISETP.NE.AND P0, PT, R2, RZ, PT ;  /* 0x000000ff0200720c */ /* 0x000fc80003f05270 */
[----:B------:R-:W-:-:S13]  /*0ac0*/  ISETP.NE.OR P0, PT, R21, 0x1, !P0 ;  /* 0x000000011500780c */ /* 0x000fda0004705670 */
[----:B------:R-:W-:Y:S05]  /*0ad0*/  @P0 BRA `(.L_x_6) ;  /* 0x0000000000780947 */ /* 0x000fea0003800000 */
[----:B------:R-:W-:-:S05]  /*0ae0*/  LEA R10, P0, R0, R28, 0x2 ;  /* 0x0000001c000a7211 */ /* 0x000fca00078010ff */
[----:B------:R-:W-:-:S05]  /*0af0*/  IMAD.X R11, RZ, RZ, R29, P0 ;  /* 0x000000ffff0b7224 */ /* 0x000fca00000e061d */
[----:B------:R-:W2:Y:S01]  /*0b00*/  LDG.E R2, desc[UR8][R10.64] ;  /* 0x000000080a027981 */ /* 0x000ea2000c1e1900 */
[----:B------:R-:W0:Y:S01]  /*0b10*/  F2F.F64.F32 R6, R7 ;  /* 0x0000000700067310 */ /* 0x000e220000201800 */
[----:B------:R-:W-:Y:S01]  /*0b20*/  MOV R4, 0x1 ;  /* 0x0000000100047802 */ /* 0x000fe20000000f00 */
        /* <DEDUP_REMOVED lines=8> */
[----:B--2---:R-:W0:Y:S07]  /*0bb0*/  F2F.F64.F32 R8, R2 ;  /* 0x0000000200087310 */ /* 0x004e2e0000201800 */
[----:B0-----:R-:W-:-:S08]  /*0bc0*/  DMUL R4, R12, -R8 ;  /* 0x800000080c047228 */ /* 0x001fd00000000000 */
[--C-:B------:R-:W-:Y:S02]  /*0bd0*/  DFMA R10, -R6, R4, -R8.reuse ;  /* 0x00000004060a722b */ /* 0x100fe40000000908 */
[----:B------:R-:W-:-:S06]  /*0be0*/  DADD R8, -RZ, -R8 ;  /* 0x00000000ff087229 */ /* 0x000fcc0000000908 */
[----:B------:R-:W-:-:S04]  /*0bf0*/  DFMA R4, R12, R10, R4 ;  /* 0x0000000a0c04722b */ /* 0x000fc80000000004 */
[----:B------:R-:W-:-:S06]  /*0c00*/  FSETP.GEU.AND P1, PT, |R9|, 6.5827683646048100446e-37, PT ;  /* 0x036000000900780b */ /* 0x000fcc0003f2e200 */
[----:B------:R-:W-:-:S05]  /*0c10*/  FFMA R10, RZ, R7, R5 ;  /* 0x00000007ff0a7223 */ /* 0x000fca0000000005 */
[----:B------:R-:W-:-:S13]  /*0c20*/  FSETP.GT.AND P0, PT, |R10|, 1.469367938527859385e-39, PT ;  /* 0x001000000a00780b */ /* 0x000fda0003f04200 */
[----:B------:R-:W-:Y:S05]  /*0c30*/  @P0 BRA P1, `(.L_x_8) ;  /* 0x0000000000080947 */ /* 0x000fea0000800000 */
[----:B------:R-:W-:-:S07]  /*0c40*/  MOV R10, 0xc60 ;  /* 0x00000c60000a7802 */ /* 0x000fce0000000f00 */
[----:B------:R-:W-:Y:S05]  /*0c50*/  CALL.REL.NOINC `($__internal_0_$__cuda_sm20_div_rn_f64_full) ;  /* 0x00000000002c7944 */ /* 0x000fea0003c00000 */
.L_x_8:
[----:B------:R-:W-:Y:S05]  /*0c60*/  BSYNC.RECONVERGENT B0 ;  /* 0x0000000000007941 */ /* 0x000fea0003800200 */
.L_x_7:
[----:B------:R-:W0:Y:S01]  /*0c70*/  LDC.64 R2, c[0x0][0x388] ;  /* 0x0000e200ff027b82 */ /* 0x000e220000000a00 */
[----:B------:R-:W1:Y:S01]  /*0c80*/  F2F.F32.F64 R5, R4 ;  /* 0x0000000400057310 */ /* 0x000e620000301000 */
[----:B0-----:R-:W-:-:S05]  /*0c90*/  IMAD.WIDE R2, R0, 0x4, R2 ;  /* 0x0000000400027825 */ /* 0x001fca00078e0202 */
[----:B-1----:R-:W-:Y:S01]  /*0ca0*/  STG.E desc[UR8][R2.64], R5 ;  /* 0x0000000502007986 */ /* 0x002fe2000c101908 */
[----:B------:R-:W-:Y:S05]  /*0cb0*/  EXIT ;  /* 0x000000000000794d */ /* 0x000fea0003800000 */
.L_x_6:
[----:B------:R-:W0:Y:S01]  /*0cc0*/  LDC.64 R4, c[0x0][0x388] ;  /* 0x0000e200ff047b82 */ /* 0x000e220000000a00 */
[----:B------:R-:W-:-:S04]  /*0cd0*/  IMAD.IADD R3, R3, 0x1, R0 ;  /* 0x0000000103037824 */ /* 0x000fc800078e0200 */
[----:B0-----:R-:W-:-:S05]  /*0ce0*/  IMAD.WIDE R4, R3, 0x4, R4 ;  /* 0x0000000403047825 */ /* 0x001fca00078e0204 */
[----:B------:R-:W-:Y:S01]  /*0cf0*/  STG.E desc[UR8][R4.64], RZ ;  /* 0x000000ff04007986 */ /* 0x000fe2000c101908 */
[----:B------:R-:W-:Y:S05]  /*0d00*/  EXIT ;  /* 0x000000000000794d */ /* 0x000fea0003800000 */
        .weak           $__internal_0_$__cuda_sm20_div_rn_f64_full
        .type           $__internal_0_$__cuda_sm20_div_rn_f64_full,@function
        .size           $__internal_0_$__cuda_sm20_div_rn_f64_full,($__internal_1_$__cuda_sm3x_div_rn_noftz_f32_slowpath - $__internal_0_$__cuda_sm20_div_rn_f64_full)
$__internal_0_$__cuda_sm20_div_rn_f64_full:
[C---:B------:R-:W-:Y:S01]  /*0d10*/  FSETP.GEU.AND P0, PT, |R7|.reuse, 1.469367938527859385e-39, PT ;  /* 0x001000000700780b */ /* 0x040fe20003f0e200 */
[----:B------:R-:W-:Y:S01]  /*0d20*/  IMAD.MOV.U32 R16, RZ, RZ, 0x1 ;  /* 0x00000001ff107424 */ /* 0x000fe200078e00ff */
[----:B------:R-:W-:Y:S01]  /*0d30*/  LOP3.LUT R4, R7, 0x800fffff, RZ, 0xc0, !PT ;  /* 0x800fffff07047812 */ /* 0x000fe200078ec0ff */
[----:B------:R-:W-:Y:S01]  /*0d40*/  BSSY.RECONVERGENT B1, `(.L_x_9) ;  /* 0x0000055000017945 */ /* 0x000fe20003800200 */
[C---:B------:R-:W-:Y:S02]  /*0d50*/  FSETP.GEU.AND P2, PT, |R9|.reuse, 1.469367938527859385e-39, PT ;  /* 0x001000000900780b */ /* 0x040fe40003f4e200 */
[----:B------:R-:W-:Y:S01]  /*0d60*/  LOP3.LUT R5, R4, 0x3ff00000, RZ, 0xfc, !PT ;  /* 0x3ff0000004057812 */ /* 0x000fe200078efcff */
[----:B------:R-:W-:Y:S01]  /*0d70*/  IMAD.MOV.U32 R4, RZ, RZ, R6 ;  /* 0x000000ffff047224 */ /* 0x000fe200078e0006 */
[----:B------:R-:W-:Y:S02]  /*0d80*/  LOP3.LUT R11, R9, 0x7ff00000, RZ, 0xc0, !PT ;  /* 0x7ff00000090b7812 */ /* 0x000fe400078ec0ff */
[----:B------:R-:W-:-:S03]  /*0d90*/  LOP3.LUT R14, R7, 0x7ff00000, RZ, 0xc0, !PT ;  /* 0x7ff00000070e7812 */ /* 0x000fc600078ec0ff */
[----:B------:R-:W-:Y:S01]  /*0da0*/  @!P0 DMUL R4, R6, 8.98846567431157953865e+307 ;  /* 0x7fe0000006048828 */ /* 0x000fe20000000000 */
[----:B------:R-:W-:-:S03]  /*0db0*/  ISETP.GE.U32.AND P1, PT, R11, R14, PT ;  /* 0x0000000e0b00720c */ /* 0x000fc60003f26070 */
[----:B------:R-:W-:Y:S01]  /*0dc0*/  @!P2 LOP3.LUT R12, R7, 0x7ff00000, RZ, 0xc0, !PT ;  /* 0x7ff00000070ca812 */ /* 0x000fe200078ec0ff */
[----:B------:R-:W-:Y:S01]  /*0dd0*/  @!P2 IMAD.MOV.U32 R18, RZ, RZ, RZ ;  /* 0x000000ffff12a224 */ /* 0x000fe200078e00ff */
[----:B------:R-:W0:Y:S02]  /*0de0*/  MUFU.RCP64H R17, R5 ;  /* 0x0000000500117308 */ /* 0x000e240000001800 */
[----:B------:R-:W-:Y:S01]  /*0df0*/  @!P2 ISETP.GE.U32.AND P3, PT, R11, R12, PT ;  /* 0x0000000c0b00a20c */ /* 0x000fe20003f66070 */
[----:B------:R-:W-:-:S05]  /*0e00*/  IMAD.MOV.U32 R12, RZ, RZ, 0x1ca00000 ;  /* 0x1ca00000ff0c7424 */ /* 0x000fca00078e00ff */
[----:B------:R-:W-:-:S04]  /*0e10*/  @!P2 SEL R13, R12, 0x63400000, !P3 ;  /* 0x634000000c0da807 */ /* 0x000fc80005800000 */
[----:B------:R-:W-:-:S04]  /*0e20*/  @!P2 LOP3.LUT R13, R13, 0x80000000, R9, 0xf8, !PT ;  /* 0x800000000d0da812 */ /* 0x000fc800078ef809 */
[----:B------:R-:W-:Y:S01]  /*0e30*/  @!P2 LOP3.LUT R19, R13, 0x100000, RZ, 0xfc, !PT ;  /* 0x001000000d13a812 */ /* 0x000fe200078efcff */
[----:B0-----:R-:W-:-:S08]  /*0e40*/  DFMA R2, R16, -R4, 1 ;  /* 0x3ff000001002742b */ /* 0x001fd00000000804 */
[----:B------:R-:W-:-:S08]  /*0e50*/  DFMA R2, R2, R2, R2 ;  /* 0x000000020202722b */ /* 0x000fd00000000002 */
[----:B------:R-:W-:Y:S01]  /*0e60*/  DFMA R16, R16, R2, R16 ;  /* 0x000000021010722b */ /* 0x000fe20000000010 */
[----:B------:R-:W-:Y:S01]  /*0e70*/  SEL R3, R12, 0x63400000, !P1 ;  /* 0x634000000c037807 */ /* 0x000fe20004800000 */
[----:B------:R-:W-:-:S03]  /*0e80*/  IMAD.MOV.U32 R2, RZ, RZ, R8 ;  /* 0x000000ffff027224 */ /* 0x000fc600078e0008 */
[----:B------:R-:W-:-:S03]  /*0e90*/  LOP3.LUT R3, R3, 0x800fffff, R9, 0xf8, !PT ;  /* 0x800fffff03037812 */ /* 0x000fc600078ef809 */
[----:B------:R-:W-:-:S03]  /*0ea0*/  DFMA R20, R16, -R4, 1 ;  /* 0x3ff000001014742b */ /* 0x000fc60000000804 */
[----:B------:R-:W-:-:S05]  /*0eb0*/  @!P2 DFMA R2, R2, 2, -R18 ;  /* 0x400000000202a82b */ /* 0x000fca0000000812 */
[----:B------:R-:W-:Y:S01]  /*0ec0*/  DFMA R16, R16, R20, R16 ;  /* 0x000000141010722b */ /* 0x000fe20000000010 */
[----:B------:R-:W-:Y:S01]  /*0ed0*/  MOV R21, R11 ;  /* 0x0000000b00157202 */ /* 0x000fe20000000f00 */
[----:B------:R-:W-:Y:S01]  /*0ee0*/  IMAD.MOV.U32 R20, RZ, RZ, R14 ;  /* 0x000000ffff147224 */ /* 0x000fe200078e000e */
[----:B------:R-:W-:Y:S02]  /*0ef0*/  @!P0 LOP3.LUT R20, R5, 0x7ff00000, RZ, 0xc0, !PT ;  /* 0x7ff0000005148812 */ /* 0x000fe400078ec0ff */
[----:B------:R-:W-:-:S03]  /*0f00*/  @!P2 LOP3.LUT R21, R3, 0x7ff00000, RZ, 0xc0, !PT ;  /* 0x7ff000000315a812 */ /* 0x000fc600078ec0ff */
[----:B------:R-:W-:Y:S01]  /*0f10*/  DMUL R18, R16, R2 ;  /* 0x0000000210127228 */ /* 0x000fe20000000000 */
[----:B------:R-:W-:Y:S02]  /*0f20*/  VIADD R22, R20, 0xffffffff ;  /* 0xffffffff14167836 */ /* 0x000fe40000000000 */
[----:B------:R-:W-:-:S05]  /*0f30*/  VIADD R13, R21, 0xffffffff ;  /* 0xffffffff150d7836 */ /* 0x000fca0000000000 */
[----:B------:R-:W-:Y:S01]  /*0f40*/  ISETP.GT.U32.AND P0, PT, R13, 0x7feffffe, PT ;  /* 0x7feffffe0d00780c */ /* 0x000fe20003f04070 */
[----:B------:R-:W-:-:S03]  /*0f50*/  DFMA R14, R18, -R4, R2 ;  /* 0x80000004120e722b */ /* 0x000fc60000000002 */
[----:B------:R-:W-:-:S05]  /*0f60*/  ISETP.GT.U32.OR P0, PT, R22, 0x7feffffe, P0 ;  /* 0x7feffffe1600780c */ /* 0x000fca0000704470 */
[----:B------:R-:W-:-:S08]  /*0f70*/  DFMA R14, R16, R14, R18 ;  /* 0x0000000e100e722b */ /* 0x000fd00000000012 */
[----:B------:R-:W-:Y:S05]  /*0f80*/  @P0 BRA `(.L_x_10) ;  /* 0x00000000006c0947 */ /* 0x000fea0003800000 */
[----:B------:R-:W-:-:S04]  /*0f90*/  LOP3.LUT R16, R7, 0x7ff00000, RZ, 0xc0, !PT ;  /* 0x7ff0000007107812 */ /* 0x000fc800078ec0ff */
[CC--:B------:R-:W-:Y:S02]  /*0fa0*/  VIADDMNMX R8, R11.reuse, -R16.reuse, 0xb9600000, !PT ;  /* 0xb96000000b087446 */ /* 0x0c0fe40007800910 */
[----:B------:R-:W-:Y:S02]  /*0fb0*/  ISETP.GE.U32.AND P0, PT, R11, R16, PT ;  /* 0x000000100b00720c */ /* 0x000fe40003f06070 */
[----:B------:R-:W-:Y:S02]  /*0fc0*/  VIMNMX R8, PT, PT, R8, 0x46a00000, PT ;  /* 0x46a0000008087848 */ /* 0x000fe40003fe0100 */
[----:B------:R-:W-:-:S05]  /*0fd0*/  SEL R11, R12, 0x63400000, !P0 ;  /* 0x634000000c0b7807 */ /* 0x000fca0004000000 */
[----:B------:R-:W-:Y:S02]  /*0fe0*/  IMAD.IADD R11, R8, 0x1, -R11 ;  /* 0x00000001080b7824 */ /* 0x000fe400078e0a0b */
[----:B------:R-:W-:Y:S02]  /*0ff0*/  IMAD.MOV.U32 R8, RZ, RZ, RZ ;  /* 0x000000ffff087224 */ /* 0x000fe400078e00ff */
[----:B------:R-:W-:-:S06]  /*1000*/  VIADD R9, R11, 0x7fe00000 ;  /* 0x7fe000000b097836 */ /* 0x000fcc0000000000 */
[----:B------:R-:W-:-:S10]  /*1010*/  DMUL R12, R14, R8 ;  /* 0x000000080e0c7228 */ /* 0x000fd40000000000 */
[----:B------:R-:W-:-:S13]  /*1020*/  FSETP.GTU.AND P0, PT, |R13|, 1.469367938527859385e-39, PT ;  /* 0x001000000d00780b */ /* 0x000fda0003f0c200 */
[----:B------:R-:W-:Y:S05]  /*1030*/  @P0 BRA `(.L_x_11) ;  /* 0x0000000000940947 */ /* 0x000fea0003800000 */
[----:B------:R-:W-:Y:S01]  /*1040*/  DFMA R2, R14, -R4, R2 ;  /* 0x800000040e02722b */ /* 0x000fe20000000002 */
[----:B------:R-:W-:-:S09]  /*1050*/  IMAD.MOV.U32 R8, RZ, RZ, RZ ;  /* 0x000000ffff087224 */ /* 0x000fd200078e00ff */
[C---:B------:R-:W-:Y:S02]  /*1060*/  FSETP.NEU.AND P0, PT, R3.reuse, RZ, PT ;  /* 0x000000ff0300720b */ /* 0x040fe40003f0d000 */
[----:B------:R-:W-:-:S04]  /*1070*/  LOP3.LUT R7, R3, 0x80000000, R7, 0x48, !PT ;  /* 0x8000000003077812 */ /* 0x000fc800078e4807 */
[----:B------:R-:W-:-:S07]  /*1080*/  LOP3.LUT R9, R7, R9, RZ, 0xfc, !PT ;  /* 0x0000000907097212 */ /* 0x000fce00078efcff */
[----:B------:R-:W-:Y:S05]  /*1090*/  @!P0 BRA `(.L_x_11) ;  /* 0x00000000007c8947 */ /* 0x000fea0003800000 */
[----:B------:R-:W-:Y:S01]  /*10a0*/  IADD3 R3, PT, PT, -R11, RZ, RZ ;  /* 0x000000ff0b037210 */ /* 0x000fe20007ffe1ff */
[----:B------:R-:W-:Y:S01]  /*10b0*/  IMAD.MOV.U32 R2, RZ, RZ, RZ ;  /* 0x000000ffff027224 */ /* 0x000fe200078e00ff */
[----:B------:R-:W-:-:S05]  /*10c0*/  DMUL.RP R8, R14, R8 ;  /* 0x000000080e087228 */ /* 0x000fca0000008000 */
[----:B------:R-:W-:-:S05]  /*10d0*/  DFMA R2, R12, -R2, R14 ;  /* 0x800000020c02722b */ /* 0x000fca000000000e */
[----:B------:R-:W-:Y:S02]  /*10e0*/  LOP3.LUT R7, R9, R7, RZ, 0x3c, !PT ;  /* 0x0000000709077212 */ /* 0x000fe400078e3cff */
[----:B------:R-:W-:-:S04]  /*10f0*/  IADD3 R2, PT, PT, -R11, -0x43300000, RZ ;  /* 0xbcd000000b027810 */ /* 0x000fc80007ffe1ff */
[----:B------:R-:W-:-:S04]  /*1100*/  FSETP.NEU.AND P0, PT, |R3|, R2, PT ;  /* 0x000000020300720b */ /* 0x000fc80003f0d200 */
[----:B------:R-:W-:Y:S02]  /*1110*/  FSEL R12, R8, R12, !P0 ;  /* 0x0000000c080c7208 */ /* 0x000fe40004000000 */
[----:B------:R-:W-:Y:S01]  /*1120*/  FSEL R13, R7, R13, !P0 ;  /* 0x0000000d070d7208 */ /* 0x000fe20004000000 */
[----:B------:R-:W-:Y:S06]  /*1130*/  BRA `(.L_x_11) ;  /* 0x0000000000547947 */ /* 0x000fec0003800000 */
.L_x_10:
[----:B------:R-:W-:-:S14]  /*1140*/  DSETP.NAN.AND P0, PT, R8, R8, PT ;  /* 0x000000080800722a */ /* 0x000fdc0003f08000 */
[----:B------:R-:W-:Y:S05]  /*1150*/  @P0 BRA `(.L_x_12) ;  /* 0x0000000000440947 */ /* 0x000fea0003800000 */
[----:B------:R-:W-:-:S14]  /*1160*/  DSETP.NAN.AND P0, PT, R6, R6, PT ;  /* 0x000000060600722a */ /* 0x000fdc0003f08000 */
[----:B------:R-:W-:Y:S05]  /*1170*/  @P0 BRA `(.L_x_13) ;  /* 0x0000000000300947 */ /* 0x000fea0003800000 */
[----:B------:R-:W-:Y:S01]  /*1180*/  ISETP.NE.AND P0, PT, R21, R20, PT ;  /* 0x000000141500720c */ /* 0x000fe20003f05270 */
[----:B------:R-:W-:Y:S02]  /*1190*/  IMAD.MOV.U32 R12, RZ, RZ, 0x0 ;  /* 0x00000000ff0c7424 */ /* 0x000fe400078e00ff */
[----:B------:R-:W-:-:S10]  /*11a0*/  IMAD.MOV.U32 R13, RZ, RZ, -0x80000 ;  /* 0xfff80000ff0d7424 */ /* 0x000fd400078e00ff */
[----:B------:R-:W-:Y:S05]  /*11b0*/  @!P0 BRA `(.L_x_11) ;  /* 0x0000000000348947 */ /* 0x000fea0003800000 */
[----:B------:R-:W-:Y:S02]  /*11c0*/  ISETP.NE.AND P0, PT, R21, 0x7ff00000, PT ;  /* 0x7ff000001500780c */ /* 0x000fe40003f05270 */
[----:B------:R-:W-:Y:S02]  /*11d0*/  LOP3.LUT R13, R9, 0x80000000, R7, 0x48, !PT ;  /* 0x80000000090d7812 */ /* 0x000fe400078e4807 */
[----:B------:R-:W-:-:S13]  /*11e0*/  ISETP.EQ.OR P0, PT, R20, RZ, !P0 ;  /* 0x000000ff1400720c */ /* 0x000fda0004702670 */
[----:B------:R-:W-:Y:S01]  /*11f0*/  @P0 LOP3.LUT R2, R13, 0x7ff00000, RZ, 0xfc, !PT ;  /* 0x7ff000000d020812 */ /* 0x000fe200078efcff */
[----:B------:R-:W-:Y:S02]  /*1200*/  @!P0 IMAD.MOV.U32 R12, RZ, RZ, RZ ;  /* 0x000000ffff0c8224 */ /* 0x000fe400078e00ff */
[----:B------:R-:W-:Y:S02]  /*1210*/  @P0 IMAD.MOV.U32 R12, RZ, RZ, RZ ;  /* 0x000000ffff0c0224 */ /* 0x000fe400078e00ff */
[----:B------:R-:W-:Y:S01]  /*1220*/  @P0 IMAD.MOV.U32 R13, RZ, RZ, R2 ;  /* 0x000000ffff0d0224 */ /* 0x000fe200078e0002 */
[----:B------:R-:W-:Y:S06]  /*1230*/  BRA `(.L_x_11) ;  /* 0x0000000000147947 */ /* 0x000fec0003800000 */
.L_x_13:
[----:B------:R-:W-:Y:S01]  /*1240*/  LOP3.LUT R13, R7, 0x80000, RZ, 0xfc, !PT ;  /* 0x00080000070d7812 */ /* 0x000fe200078efcff */
[----:B------:R-:W-:Y:S01]  /*1250*/  IMAD.MOV.U32 R12, RZ, RZ, R6 ;  /* 0x000000ffff0c7224 */ /* 0x000fe200078e0006 */
[----:B------:R-:W-:Y:S06]  /*1260*/  BRA `(.L_x_11) ;  /* 0x0000000000087947 */ /* 0x000fec0003800000 */
.L_x_12:
[----:B------:R-:W-:Y:S02]  /*1270*/  LOP3.LUT R13, R9, 0x80000, RZ, 0xfc, !PT ;  /* 0x00080000090d7812 */ /* 0x000fe400078efcff */
[----:B------:R-:W-:-:S07]  /*1280*/  MOV R12, R8 ;  /* 0x00000008000c7202 */ /* 0x000fce0000000f00 */
.L_x_11:
[----:B------:R-:W-:Y:S05]  /*1290*/  BSYNC.RECONVERGENT B1 ;  /* 0x0000000000017941 */ /* 0x000fea0003800200 */
.L_x_9:
[----:B------:R-:W-:Y:S02]  /*12a0*/  IMAD.MOV.U32 R11, RZ, RZ, 0x0 ;  /* 0x00000000ff0b7424 */ /* 0x000fe400078e00ff */
[----:B------:R-:W-:Y:S02]  /*12b0*/  IMAD.MOV.U32 R4, RZ, RZ, R12 ;  /* 0x000000ffff047224 */ /* 0x000fe400078e000c */
[----:B------:R-:W-:Y:S01]  /*12c0*/  IMAD.MOV.U32 R5, RZ, RZ, R13 ;  /* 0x000000ffff057224 */ /* 0x000fe200078e000d */
[----:B------:R-:W-:Y:S06]  /*12d0*/  RET.REL.NODEC R10 `(_Z20normWithSharedMemoryPfS_S_i) ;  /* 0xffffffec0a487950 */ /* 0x000fec0003c3ffff */
        .weak           $__internal_1_$__cuda_sm3x_div_rn_noftz_f32_slowpath
        .type           $__internal_1_$__cuda_sm3x_div_rn_noftz_f32_slowpath,@function
        .size           $__internal_1_$__cuda_sm3x_div_rn_noftz_f32_slowpath,(.L_x_27 - $__internal_1_$__cuda_sm3x_div_rn_noftz_f32_slowpath)
$__internal_1_$__cuda_sm3x_div_rn_noftz_f32_slowpath:
[----:B------:R-:W-:Y:S01]  /*12e0*/  SHF.R.U32.HI R3, RZ, 0x17, R7 ;  /* 0x00000017ff037819 */ /* 0x000fe20000011607 */
[----:B------:R-:W-:Y:S01]  /*12f0*/  BSSY.RECONVERGENT B1, `(.L_x_14) ;  /* 0x0000064000017945 */ /* 0x000fe20003800200 */
[--C-:B------:R-:W-:Y:S01]  /*1300*/  SHF.R.U32.HI R0, RZ, 0x17, R2.reuse ;  /* 0x00000017ff007819 */ /* 0x100fe20000011602 */
[----:B------:R-:W-:Y:S01]  /*1310*/  IMAD.MOV.U32 R8, RZ, RZ, R2 ;  /* 0x000000ffff087224 */ /* 0x000fe200078e0002 */
[----:B------:R-:W-:Y:S02]  /*1320*/  LOP3.LUT R5, R3, 0xff, RZ, 0xc0, !PT ;  /* 0x000000ff03057812 */ /* 0x000fe400078ec0ff */
[----:B------:R-:W-:-:S03]  /*1330*/  LOP3.LUT R0, R0, 0xff, RZ, 0xc0, !PT ;  /* 0x000000ff00007812 */ /* 0x000fc600078ec0ff */
[----:B------:R-:W-:Y:S02]  /*1340*/  VIADD R11, R5, 0xffffffff ;  /* 0xffffffff050b7836 */ /* 0x000fe40000000000 */
[----:B------:R-:W-:-:S03]  /*1350*/  VIADD R10, R0, 0xffffffff ;  /* 0xffffffff000a7836 */ /* 0x000fc60000000000 */
[----:B------:R-:W-:-:S04]  /*1360*/  ISETP.GT.U32.AND P0, PT, R11, 0xfd, PT ;  /* 0x000000fd0b00780c */ /* 0x000fc80003f04070 */
[----:B------:R-:W-:-:S13]  /*1370*/  ISETP.GT.U32.OR P0, PT, R10, 0xfd, P0 ;  /* 0x000000fd0a00780c */ /* 0x000fda0000704470 */
[----:B------:R-:W-:Y:S01]  /*1380*/  @!P0 IMAD.MOV.U32 R9, RZ, RZ, RZ ;  /* 0x000000ffff098224 */ /* 0x000fe200078e00ff */
[----:B------:R-:W-:Y:S06]  /*1390*/  @!P0 BRA `(.L_x_15) ;  /* 0x0000000000608947 */ /* 0x000fec0003800000 */
[----:B------:R-:W-:Y:S02]  /*13a0*/  FSETP.GTU.FTZ.AND P0, PT, |R2|, +INF , PT ;  /* 0x7f8000000200780b */ /* 0x000fe40003f1c200 */
[----:B------:R-:W-:Y:S02]  /*13b0*/  FSETP.GTU.FTZ.AND P1, PT, |R7|, +INF , PT ;  /* 0x7f8000000700780b */ /* 0x000fe40003f3c200 */
[----:B------:R-:W-:Y:S02]  /*13c0*/  MOV R3, R7 ;  /* 0x0000000700037202 */ /* 0x000fe40000000f00 */
[----:B------:R-:W-:-:S13]  /*13d0*/  PLOP3.LUT P0, PT, P0, P1, PT, 0xf8, 0x8f ;  /* 0x00000000008f781c */ /* 0x000fda0000703f70 */
[----:B------:R-:W-:Y:S05]  /*13e0*/  @P0 BRA `(.L_x_16) ;  /* 0x00000004004c0947 */ /* 0x000fea0003800000 */
[----:B------:R-:W-:-:S13]  /*13f0*/  LOP3.LUT P0, RZ, R7, 0x7fffffff, R8, 0xc8, !PT ;  /* 0x7fffffff07ff7812 */ /* 0x000fda000780c808 */
[----:B------:R-:W-:Y:S05]  /*1400*/  @!P0 BRA `(.L_x_17) ;  /* 0x00000004003c8947 */ /* 0x000fea0003800000 */
[C---:B------:R-:W-:Y:S02]  /*1410*/  FSETP.NEU.FTZ.AND P2, PT, |R2|.reuse, +INF , PT ;  /* 0x7f8000000200780b */ /* 0x040fe40003f5d200 */
[----:B------:R-:W-:Y:S02]  /*1420*/  FSETP.NEU.FTZ.AND P1, PT, |R3|, +INF , PT ;  /* 0x7f8000000300780b */ /* 0x000fe40003f3d200 */
[----:B------:R-:W-:-:S11]  /*1430*/  FSETP.NEU.FTZ.AND P0, PT, |R2|, +INF , PT ;  /* 0x7f8000000200780b */ /* 0x000fd60003f1d200 */
[----:B------:R-:W-:Y:S05]  /*1440*/  @!P1 BRA !P2, `(.L_x_17) ;  /* 0x00000004002c9947 */ /* 0x000fea0005000000 */
[----:B------:R-:W-:-:S04]  /*1450*/  LOP3.LUT P2, RZ, R8, 0x7fffffff, RZ, 0xc0, !PT ;  /* 0x7fffffff08ff7812 */ /* 0x000fc8000784c0ff */
[----:B------:R-:W-:-:S13]  /*1460*/  PLOP3.LUT P1, PT, P1, P2, PT, 0x2f, 0xf2 ;  /* 0x0000000000f2781c */ /* 0x000fda0000f24577 */
[----:B------:R-:W-:Y:S05]  /*1470*/  @P1 BRA `(.L_x_18) ;  /* 0x0000000400181947 */ /* 0x000fea0003800000 */
[----:B------:R-:W-:-:S04]  /*1480*/  LOP3.LUT P1, RZ, R7, 0x7fffffff, RZ, 0xc0, !PT ;  /* 0x7fffffff07ff7812 */ /* 0x000fc8000782c0ff */
[----:B------:R-:W-:-:S13]  /*1490*/  PLOP3.LUT P0, PT, P0, P1, PT, 0x2f, 0xf2 ;  /* 0x0000000000f2781c */ /* 0x000fda0000702577 */
[----:B------:R-:W-:Y:S05]  /*14a0*/  @P0 BRA `(.L_x_19) ;  /* 0x0000000400000947 */ /* 0x000fea0003800000 */
[----:B------:R-:W-:Y:S02]  /*14b0*/  ISETP.GE.AND P0, PT, R10, RZ, PT ;  /* 0x000000ff0a00720c */ /* 0x000fe40003f06270 */
[----:B------:R-:W-:-:S11]  /*14c0*/  ISETP.GE.AND P1, PT, R11, RZ, PT ;  /* 0x000000ff0b00720c */ /* 0x000fd60003f26270 */
[----:B------:R-:W-:Y:S02]  /*14d0*/  @P0 IMAD.MOV.U32 R9, RZ, RZ, RZ ;  /* 0x000000ffff090224 */ /* 0x000fe400078e00ff */
[----:B------:R-:W-:Y:S01]  /*14e0*/  @!P0 FFMA R8, R2, 1.84467440737095516160e+19, RZ ;  /* 0x5f80000002088823 */ /* 0x000fe200000000ff */
[----:B------:R-:W-:Y:S02]  /*14f0*/  @!P0 IMAD.MOV.U32 R9, RZ, RZ, -0x40 ;  /* 0xffffffc0ff098424 */ /* 0x000fe400078e00ff */
[----:B------:R-:W-:Y:S02]  /*1500*/  @!P1 FFMA R7, R3, 1.84467440737095516160e+19, RZ ;  /* 0x5f80000003079823 */ /* 0x000fe400000000ff */
[----:B------:R-:W-:-:S07]  /*1510*/  @!P1 VIADD R9, R9, 0x40 ;  /* 0x0000004009099836 */ /* 0x000fce0000000000 */
.L_x_15:
[----:B------:R-:W-:Y:S01]  /*1520*/  LEA R2, R5, 0xc0800000, 0x17 ;  /* 0xc080000005027811 */ /* 0x000fe200078eb8ff */
[----:B------:R-:W-:Y:S04]  /*1530*/  BSSY.RECONVERGENT B2, `(.L_x_20) ;  /* 0x0000036000027945 */ /* 0x000fe80003800200 */
[----:B------:R-:W-:Y:S02]  /*1540*/  IMAD.IADD R7, R7, 0x1, -R2 ;  /* 0x0000000107077824 */ /* 0x000fe400078e0a02 */
[----:B------:R-:W-:Y:S02]  /*1550*/  VIADD R2, R0, 0xffffff81 ;  /* 0xffffff8100027836 */ /* 0x000fe40000000000 */
[----:B------:R-:W0:Y:S01]  /*1560*/  MUFU.RCP R3, R7 ;  /* 0x0000000700037308 */ /* 0x000e220000001000 */
[----:B------:R-:W-:Y:S01]  /*1570*/  FADD.FTZ R11, -R7, -RZ ;  /* 0x800000ff070b7221 */ /* 0x000fe20000010100 */
[----:B------:R-:W-:-:S03]  /*1580*/  IMAD R0, R2, -0x800000, R8 ;  /* 0xff80000002007824 */ /* 0x000fc600078e0208 */
[----:B0-----:R-:W-:-:S04]  /*1590*/  FFMA R10, R3, R11, 1 ;  /* 0x3f800000030a7423 */ /* 0x001fc8000000000b */
[----:B------:R-:W-:-:S04]  /*15a0*/  FFMA R10, R3, R10, R3 ;  /* 0x0000000a030a7223 */ /* 0x000fc80000000003 */
[----:B------:R-:W-:-:S04]  /*15b0*/  FFMA R3, R0, R10, RZ ;  /* 0x0000000a00037223 */ /* 0x000fc800000000ff */
[----:B------:R-:W-:-:S04]  /*15c0*/  FFMA R8, R11, R3, R0 ;  /* 0x000000030b087223 */ /* 0x000fc80000000000 */
[----:B------:R-:W-:Y:S01]  /*15d0*/  FFMA R3, R10, R8, R3 ;  /* 0x000000080a037223 */ /* 0x000fe20000000003 */
[----:B------:R-:W-:-:S03]  /*15e0*/  IADD3 R8, PT, PT, R2, 0x7f, -R5 ;  /* 0x0000007f02087810 */ /* 0x000fc60007ffe805 */
[----:B------:R-:W-:Y:S02]  /*15f0*/  FFMA R12, R11, R3, R0 ;  /* 0x000000030b0c7223 */ /* 0x000fe40000000000 */
[----:B------:R-:W-:Y:S02]  /*1600*/  IMAD.IADD R9, R8, 0x1, R9 ;  /* 0x0000000108097824 */ /* 0x000fe400078e0209 */
[----:B------:R-:W-:-:S05]  /*1610*/  FFMA R0, R10, R12, R3 ;  /* 0x0000000c0a007223 */ /* 0x000fca0000000003 */
[----:B------:R-:W-:-:S04]  /*1620*/  SHF.R.U32.HI R2, RZ, 0x17, R0 ;  /* 0x00000017ff027819 */ /* 0x000fc80000011600 */
[----:B------:R-:W-:-:S05]  /*1630*/  LOP3.LUT R2, R2, 0xff, RZ, 0xc0, !PT ;  /* 0x000000ff02027812 */ /* 0x000fca00078ec0ff */
[----:B------:R-:W-:-:S05]  /*1640*/  IMAD.IADD R7, R2, 0x1, R9 ;  /* 0x0000000102077824 */ /* 0x000fca00078e0209 */
[----:B------:R-:W-:-:S04]  /*1650*/  IADD3 R2, PT, PT, R7, -0x1, RZ ;  /* 0xffffffff07027810 */ /* 0x000fc80007ffe0ff */
[----:B------:R-:W-:-:S13]  /*1660*/  ISETP.GE.U32.AND P0, PT, R2, 0xfe, PT ;  /* 0x000000fe0200780c */ /* 0x000fda0003f06070 */
[----:B------:R-:W-:Y:S05]  /*1670*/  @!P0 BRA `(.L_x_21) ;  /* 0x0000000000808947 */ /* 0x000fea0003800000 */
[----:B------:R-:W-:-:S13]  /*1680*/  ISETP.GT.AND P0, PT, R7, 0xfe, PT ;  /* 0x000000fe0700780c */ /* 0x000fda0003f04270 */
[----:B------:R-:W-:Y:S05]  /*1690*/  @P0 BRA `(.L_x_22) ;  /* 0x00000000006c0947 */ /* 0x000fea0003800000 */
[----:B------:R-:W-:-:S13]  /*16a0*/  ISETP.GE.AND P0, PT, R7, 0x1, PT ;  /* 0x000000010700780c */ /* 0x000fda0003f06270 */
[----:B------:R-:W-:Y:S05]  /*16b0*/  @P0 BRA `(.L_x_23) ;  /* 0x0000000000740947 */ /* 0x000fea0003800000 */
[----:B------:R-:W-:Y:S02]  /*16c0*/  ISETP.GE.AND P0, PT, R7, -0x18, PT ;  /* 0xffffffe80700780c */ /* 0x000fe40003f06270 */
[----:B------:R-:W-:-:S11]  /*16d0*/  LOP3.LUT R0, R0, 0x80000000, RZ, 0xc0, !PT ;  /* 0x8000000000007812 */ /* 0x000fd600078ec0ff */
[----:B------:R-:W-:Y:S05]  /*16e0*/  @!P0 BRA `(.L_x_23) ;  /* 0x0000000000688947 */ /* 0x000fea0003800000 */
[-C--:B------:R-:W-:Y:S01]  /*16f0*/  FFMA.RZ R2, R10, R12.reuse, R3 ;  /* 0x0000000c0a027223 */ /* 0x080fe2000000c003 */
[C---:B------:R-:W-:Y:S01]  /*1700*/  VIADD R8, R7.reuse, 0x20 ;  /* 0x0000002007087836 */ /* 0x040fe20000000000 */
[C---:B------:R-:W-:Y:S02]  /*1710*/  ISETP.NE.AND P2, PT, R7.reuse, RZ, PT ;  /* 0x000000ff0700720c */ /* 0x040fe40003f45270 */
[----:B------:R-:W-:Y:S01]  /*1720*/  ISETP.NE.AND P1, PT, R7, RZ, PT ;  /* 0x000000ff0700720c */ /* 0x000fe20003f25270 */
[----:B------:R-:W-:Y:S01]  /*1730*/  IMAD.MOV R7, RZ, RZ, -R7 ;  /* 0x000000ffff077224 */ /* 0x000fe200078e0a07 */
[----:B------:R-:W-:Y:S01]  /*1740*/  LOP3.LUT R5, R2, 0x7fffff, RZ, 0xc0, !PT ;  /* 0x007fffff02057812 */ /* 0x000fe200078ec0ff */
[CCC-:B------:R-:W-:Y:S01]  /*1750*/  FFMA.RP R2, R10.reuse, R12.reuse, R3.reuse ;  /* 0x0000000c0a027223 */ /* 0x1c0fe20000008003 */
[----:B------:R-:W-:Y:S02]  /*1760*/  FFMA.RM R3, R10, R12, R3 ;  /* 0x0000000c0a037223 */ /* 0x000fe40000004003 */
[----:B------:R-:W-:-:S03]  /*1770*/  LOP3.LUT R5, R5, 0x800000, RZ, 0xfc, !PT ;  /* 0x0080000005057812 */ /* 0x000fc600078efcff */
[----:B------:R-:W-:Y:S02]  /*1780*/  FSETP.NEU.FTZ.AND P0, PT, R2, R3, PT ;  /* 0x000000030200720b */ /* 0x000fe40003f1d000 */
[----:B------:R-:W-:Y:S02]  /*1790*/  SHF.L.U32 R8, R5, R8, RZ ;  /* 0x0000000805087219 */ /* 0x000fe400000006ff */
[----:B------:R-:W-:Y:S02]  /*17a0*/  SEL R2, R7, RZ, P2 ;  /* 0x000000ff07027207 */ /* 0x000fe40001000000 */
[----:B------:R-:W-:Y:S02]  /*17b0*/  ISETP.NE.AND P1, PT, R8, RZ, P1 ;  /* 0x000000ff0800720c */ /* 0x000fe40000f25270 */
[----:B------:R-:W-:Y:S02]  /*17c0*/  SHF.R.U32.HI R2, RZ, R2, R5 ;  /* 0x00000002ff027219 */ /* 0x000fe40000011605 */
[----:B------:R-:W-:-:S02]  /*17d0*/  PLOP3.LUT P0, PT, P0, P1, PT, 0xf8, 0x8f ;  /* 0x00000000008f781c */ /* 0x000fc40000703f70 */
[----:B------:R-:W-:Y:S02]  /*17e0*/  SHF.R.U32.HI R8, RZ, 0x1, R2 ;  /* 0x00000001ff087819 */ /* 0x000fe40000011602 */
[----:B------:R-:W-:-:S04]  /*17f0*/  SEL R3, RZ, 0x1, !P0 ;  /* 0x00000001ff037807 */ /* 0x000fc80004000000 */
[----:B------:R-:W-:-:S04]  /*1800*/  LOP3.LUT R3, R3, 0x1, R8, 0xf8, !PT ;  /* 0x0000000103037812 */ /* 0x000fc800078ef808 */
[----:B------:R-:W-:-:S05]  /*1810*/  LOP3.LUT R3, R3, R2, RZ, 0xc0, !PT ;  /* 0x0000000203037212 */ /* 0x000fca00078ec0ff */
[----:B------:R-:W-:-:S05]  /*1820*/  IMAD.IADD R3, R8, 0x1, R3 ;  /* 0x0000000108037824 */ /* 0x000fca00078e0203 */
[----:B------:R-:W-:Y:S01]  /*1830*/  LOP3.LUT R0, R3, R0, RZ, 0xfc, !PT ;  /* 0x0000000003007212 */ /* 0x000fe200078efcff */
[----:B------:R-:W-:Y:S06]  /*1840*/  BRA `(.L_x_23) ;  /* 0x0000000000107947 */ /* 0x000fec0003800000 */
.L_x_22:
[----:B------:R-:W-:-:S04]  /*1850*/  LOP3.LUT R0, R0, 0x80000000, RZ, 0xc0, !PT ;  /* 0x8000000000007812 */ /* 0x000fc800078ec0ff */
[----:B------:R-:W-:Y:S01]  /*1860*/  LOP3.LUT R0, R0, 0x7f800000, RZ, 0xfc, !PT ;  /* 0x7f80000000007812 */ /* 0x000fe200078efcff */
[----:B------:R-:W-:Y:S06]  /*1870*/  BRA `(.L_x_23) ;  /* 0x0000000000047947 */ /* 0x000fec0003800000 */
.L_x_21:
[----:B------:R-:W-:-:S07]  /*1880*/  IMAD R0, R9, 0x800000, R0 ;  /* 0x0080000009007824 */ /* 0x000fce00078e0200 */
.L_x_23:
[----:B------:R-:W-:Y:S05]  /*1890*/  BSYNC.RECONVERGENT B2 ;  /* 0x0000000000027941 */ /* 0x000fea0003800200 */
.L_x_20:
[----:B------:R-:W-:Y:S05]  /*18a0*/  BRA `(.L_x_24) ;  /* 0x0000000000207947 */ /* 0x000fea0003800000 */
.L_x_19:
[----:B------:R-:W-:-:S04]  /*18b0*/  LOP3.LUT R0, R7, 0x80000000, R8, 0x48, !PT ;  /* 0x8000000007007812 */ /* 0x000fc800078e4808 */
[----:B------:R-:W-:Y:S01]  /*18c0*/  LOP3.LUT R0, R0, 0x7f800000, RZ, 0xfc, !PT ;  /* 0x7f80000000007812 */ /* 0x000fe200078efcff */
[----:B------:R-:W-:Y:S06]  /*18d0*/  BRA `(.L_x_24) ;  /* 0x0000000000147947 */ /* 0x000fec0003800000 */
.L_x_18:
[----:B------:R-:W-:Y:S01]  /*18e0*/  LOP3.LUT R0, R7, 0x80000000, R8, 0x48, !PT ;  /* 0x8000000007007812 */ /* 0x000fe200078e4808 */
[----:B------:R-:W-:Y:S06]  /*18f0*/  BRA `(.L_x_24) ;  /* 0x00000000000c7947 */ /* 0x000fec0003800000 */
.L_x_17:
[----:B------:R-:W0:Y:S01]  /*1900*/  MUFU.RSQ R0, -QNAN ;  /* 0xffc0000000007908 */ /* 0x000e220000001400 */
[----:B------:R-:W-:Y:S05]  /*1910*/  BRA `(.L_x_24) ;  /* 0x0000000000047947 */ /* 0x000fea0003800000 */
.L_x_16:
[----:B------:R-:W-:-:S07]  /*1920*/  FADD.FTZ R0, R2, R3 ;  /* 0x0000000302007221 */ /* 0x000fce0000010000 */
.L_x_24:
[----:B------:R-:W-:Y:S05]  /*1930*/  BSYNC.RECONVERGENT B1 ;  /* 0x0000000000017941 */ /* 0x000fea0003800200 */
.L_x_14:
[----:B------:R-:W-:-:S04]  /*1940*/  IMAD.MOV.U32 R7, RZ, RZ, 0x0 ;  /* 0x00000000ff077424 */ /* 0x000fc800078e00ff */
[----:B0-----:R-:W-:Y:S05]  /*1950*/  RET.REL.NODEC R6 `(_Z20normWithSharedMemoryPfS_S_i) ;  /* 0xffffffe406a87950 */ /* 0x001fea0003c3ffff */
.L_x_25:
[----:B------:R-:W-:-:S00]  /*1960*/  BRA `(.L_x_25) ;  /* 0xfffffffc00fc7947 */ /* 0x000fc0000383ffff */
[----:B------:R-:W-:-:S00]  /*1970*/  NOP ;  /* 0x0000000000007918 */ /* 0x000fc00000000000 */
        /* <DEDUP_REMOVED lines=8> */
.L_x_27:


//--------------------- .nv.shared._Z20normWithSharedMemoryPfS_S_i --------------------------
	.section	.nv.shared._Z20normWithSharedMemoryPfS_S_i,"aw",@nobits
	.sectionflags	@""
	.align	4
.nv.shared._Z20normWithSharedMemoryPfS_S_i:
	.zero		1152


//--------------------- .nv.shared.reserved.0     --------------------------
	.section	.nv.shared.reserved.0,"aw",@nobits
	.weak		__nv_reservedSMEM_offset_0_alias
	.size		__nv_reservedSMEM_offset_0_alias, 0, 64
	.other		__nv_reservedSMEM_offset_0_alias,@"STO_CUDA_RESERVED_SHARED STV_DEFAULT"
__nv_reservedSMEM_offset_0_alias:
	.zero		0
	.zero		64


//--------------------- .nv.constant0._Z20normWithSharedMemoryPfS_S_i --------------------------
	.section	.nv.constant0._Z20normWithSharedMemoryPfS_S_i,"a",@progbits
	.sectionflags	@""
	.align	4
.nv.constant0._Z20normWithSharedMemoryPfS_S_i:
	.zero		924


//--------------------- SYMBOLS --------------------------

	.type		.nv.reservedSmem.offset0,@object
	.size		.nv.reservedSmem.offset0,0x4
	.type		.nv.reservedSmem.cap,@object
	.size		.nv.reservedSmem.cap,0x4
